//
// Generated by NVIDIA NVVM Compiler
//
// Compiler Build ID: CL-36424714
// Cuda compilation tools, release 13.0, V13.0.88
// Based on NVVM 20.0.0
//

.version 9.0
.target sm_100
.address_size 64

	// .globl	_Z30forw_mod_fully3D_cudaKernel_v1PfS_S_S_S_S_S_S_S_S_S_S_S_S_iiiiii
.global .align 4 .b8 __cudart_i2opi_f[24] = {65, 144, 67, 60, 153, 149, 98, 219, 192, 221, 52, 245, 209, 87, 39, 252, 41, 21, 68, 78, 110, 131, 249, 162};

.visible .entry _Z30forw_mod_fully3D_cudaKernel_v1PfS_S_S_S_S_S_S_S_S_S_S_S_S_iiiiii(
	.param .u64 .ptr .align 1 _Z30forw_mod_fully3D_cudaKernel_v1PfS_S_S_S_S_S_S_S_S_S_S_S_S_iiiiii_param_0,
	.param .u64 .ptr .align 1 _Z30forw_mod_fully3D_cudaKernel_v1PfS_S_S_S_S_S_S_S_S_S_S_S_S_iiiiii_param_1,
	.param .u64 .ptr .align 1 _Z30forw_mod_fully3D_cudaKernel_v1PfS_S_S_S_S_S_S_S_S_S_S_S_S_iiiiii_param_2,
	.param .u64 .ptr .align 1 _Z30forw_mod_fully3D_cudaKernel_v1PfS_S_S_S_S_S_S_S_S_S_S_S_S_iiiiii_param_3,
	.param .u64 .ptr .align 1 _Z30forw_mod_fully3D_cudaKernel_v1PfS_S_S_S_S_S_S_S_S_S_S_S_S_iiiiii_param_4,
	.param .u64 .ptr .align 1 _Z30forw_mod_fully3D_cudaKernel_v1PfS_S_S_S_S_S_S_S_S_S_S_S_S_iiiiii_param_5,
	.param .u64 .ptr .align 1 _Z30forw_mod_fully3D_cudaKernel_v1PfS_S_S_S_S_S_S_S_S_S_S_S_S_iiiiii_param_6,
	.param .u64 .ptr .align 1 _Z30forw_mod_fully3D_cudaKernel_v1PfS_S_S_S_S_S_S_S_S_S_S_S_S_iiiiii_param_7,
	.param .u64 .ptr .align 1 _Z30forw_mod_fully3D_cudaKernel_v1PfS_S_S_S_S_S_S_S_S_S_S_S_S_iiiiii_param_8,
	.param .u64 .ptr .align 1 _Z30forw_mod_fully3D_cudaKernel_v1PfS_S_S_S_S_S_S_S_S_S_S_S_S_iiiiii_param_9,
	.param .u64 .ptr .align 1 _Z30forw_mod_fully3D_cudaKernel_v1PfS_S_S_S_S_S_S_S_S_S_S_S_S_iiiiii_param_10,
	.param .u64 .ptr .align 1 _Z30forw_mod_fully3D_cudaKernel_v1PfS_S_S_S_S_S_S_S_S_S_S_S_S_iiiiii_param_11,
	.param .u64 .ptr .align 1 _Z30forw_mod_fully3D_cudaKernel_v1PfS_S_S_S_S_S_S_S_S_S_S_S_S_iiiiii_param_12,
	.param .u64 .ptr .align 1 _Z30forw_mod_fully3D_cudaKernel_v1PfS_S_S_S_S_S_S_S_S_S_S_S_S_iiiiii_param_13,
	.param .u32 _Z30forw_mod_fully3D_cudaKernel_v1PfS_S_S_S_S_S_S_S_S_S_S_S_S_iiiiii_param_14,
	.param .u32 _Z30forw_mod_fully3D_cudaKernel_v1PfS_S_S_S_S_S_S_S_S_S_S_S_S_iiiiii_param_15,
	.param .u32 _Z30forw_mod_fully3D_cudaKernel_v1PfS_S_S_S_S_S_S_S_S_S_S_S_S_iiiiii_param_16,
	.param .u32 _Z30forw_mod_fully3D_cudaKernel_v1PfS_S_S_S_S_S_S_S_S_S_S_S_S_iiiiii_param_17,
	.param .u32 _Z30forw_mod_fully3D_cudaKernel_v1PfS_S_S_S_S_S_S_S_S_S_S_S_S_iiiiii_param_18,
	.param .u32 _Z30forw_mod_fully3D_cudaKernel_v1PfS_S_S_S_S_S_S_S_S_S_S_S_S_iiiiii_param_19
)
{
	.local .align 4 .b8 	__local_depot0[28];
	.reg .b64 	%SP;
	.reg .b64 	%SPL;
	.reg .pred 	%p<41>;
	.reg .b32 	%r<194>;
	.reg .b32 	%f<164>;
	.reg .b64 	%rd<136>;
	.reg .b64 	%fd<9>;

	mov.u64 	%SPL, __local_depot0;
	ld.param.u32 	%r65, [_Z30forw_mod_fully3D_cudaKernel_v1PfS_S_S_S_S_S_S_S_S_S_S_S_S_iiiiii_param_14];
	ld.param.u32 	%r62, [_Z30forw_mod_fully3D_cudaKernel_v1PfS_S_S_S_S_S_S_S_S_S_S_S_S_iiiiii_param_15];
	ld.param.u32 	%r63, [_Z30forw_mod_fully3D_cudaKernel_v1PfS_S_S_S_S_S_S_S_S_S_S_S_S_iiiiii_param_16];
	ld.param.u32 	%r66, [_Z30forw_mod_fully3D_cudaKernel_v1PfS_S_S_S_S_S_S_S_S_S_S_S_S_iiiiii_param_17];
	ld.param.u32 	%r67, [_Z30forw_mod_fully3D_cudaKernel_v1PfS_S_S_S_S_S_S_S_S_S_S_S_S_iiiiii_param_18];
	ld.param.u32 	%r64, [_Z30forw_mod_fully3D_cudaKernel_v1PfS_S_S_S_S_S_S_S_S_S_S_S_S_iiiiii_param_19];
	add.u64 	%rd1, %SPL, 0;
	add.u64 	%rd2, %SPL, 0;
	add.u64 	%rd3, %SPL, 0;
	add.u64 	%rd4, %SPL, 0;
	mov.u32 	%r68, %tid.x;
	mov.u32 	%r69, %ctaid.x;
	mov.u32 	%r70, %ntid.x;
	mad.lo.s32 	%r1, %r69, %r70, %r68;
	mul.lo.s32 	%r2, %r63, %r62;
	mul.lo.s32 	%r3, %r2, %r66;
	mul.lo.s32 	%r4, %r3, %r67;
	mul.lo.s32 	%r71, %r4, %r65;
	setp.ge.s32 	%p1, %r1, %r71;
	@%p1 bra 	$L__BB0_36;
	ld.param.u64 	%rd117, [_Z30forw_mod_fully3D_cudaKernel_v1PfS_S_S_S_S_S_S_S_S_S_S_S_S_iiiiii_param_1];
	ld.param.u64 	%rd116, [_Z30forw_mod_fully3D_cudaKernel_v1PfS_S_S_S_S_S_S_S_S_S_S_S_S_iiiiii_param_0];
	cvta.to.global.u64 	%rd48, %rd116;
	cvta.to.global.u64 	%rd49, %rd117;
	div.s32 	%r6, %r1, %r4;
	mul.lo.s32 	%r72, %r6, %r4;
	sub.s32 	%r5, %r1, %r72;
	mul.wide.s32 	%rd50, %r1, 4;
	add.s64 	%rd5, %rd48, %rd50;
	mov.b32 	%r73, 0;
	st.global.u32 	[%rd5], %r73;
	add.s64 	%rd6, %rd49, %rd50;
	st.global.u32 	[%rd6], %r73;
	setp.lt.s32 	%p2, %r64, 1;
	@%p2 bra 	$L__BB0_36;
	ld.param.u64 	%rd129, [_Z30forw_mod_fully3D_cudaKernel_v1PfS_S_S_S_S_S_S_S_S_S_S_S_S_iiiiii_param_13];
	ld.param.u64 	%rd128, [_Z30forw_mod_fully3D_cudaKernel_v1PfS_S_S_S_S_S_S_S_S_S_S_S_S_iiiiii_param_12];
	ld.param.u64 	%rd127, [_Z30forw_mod_fully3D_cudaKernel_v1PfS_S_S_S_S_S_S_S_S_S_S_S_S_iiiiii_param_11];
	ld.param.u64 	%rd126, [_Z30forw_mod_fully3D_cudaKernel_v1PfS_S_S_S_S_S_S_S_S_S_S_S_S_iiiiii_param_10];
	ld.param.u64 	%rd122, [_Z30forw_mod_fully3D_cudaKernel_v1PfS_S_S_S_S_S_S_S_S_S_S_S_S_iiiiii_param_6];
	ld.param.u64 	%rd121, [_Z30forw_mod_fully3D_cudaKernel_v1PfS_S_S_S_S_S_S_S_S_S_S_S_S_iiiiii_param_5];
	ld.param.u64 	%rd120, [_Z30forw_mod_fully3D_cudaKernel_v1PfS_S_S_S_S_S_S_S_S_S_S_S_S_iiiiii_param_4];
	div.s32 	%r75, %r5, %r3;
	mul.lo.s32 	%r76, %r75, %r3;
	sub.s32 	%r77, %r5, %r76;
	div.s32 	%r78, %r77, %r2;
	mul.lo.s32 	%r79, %r78, %r2;
	sub.s32 	%r80, %r77, %r79;
	div.s32 	%r81, %r80, %r62;
	mul.lo.s32 	%r82, %r81, %r62;
	sub.s32 	%r83, %r80, %r82;
	cvta.to.global.u64 	%rd51, %rd120;
	mul.wide.s32 	%rd52, %r83, 4;
	add.s64 	%rd7, %rd51, %rd52;
	mul.lo.s32 	%r7, %r78, %r64;
	cvta.to.global.u64 	%rd53, %rd127;
	mul.wide.s32 	%rd54, %r6, 4;
	add.s64 	%rd8, %rd53, %rd54;
	mul.lo.s32 	%r84, %r81, %r64;
	mad.lo.s32 	%r8, %r7, %r63, %r84;
	cvta.to.global.u64 	%rd55, %rd126;
	mul.wide.s32 	%rd56, %r75, 4;
	add.s64 	%rd9, %rd55, %rd56;
	cvta.to.global.u64 	%rd57, %rd128;
	add.s64 	%rd10, %rd57, %rd54;
	cvta.to.global.u64 	%rd11, %rd121;
	cvta.to.global.u64 	%rd12, %rd129;
	cvta.to.global.u64 	%rd13, %rd122;
	mov.b32 	%r177, 0;
$L__BB0_3:
	ld.global.f32 	%f25, [%rd7];
	add.s32 	%r10, %r177, %r7;
	mul.wide.s32 	%rd58, %r10, 4;
	add.s64 	%rd59, %rd11, %rd58;
	ld.global.f32 	%f26, [%rd59];
	ld.global.f32 	%f27, [%rd8];
	add.f32 	%f28, %f26, %f27;
	add.s64 	%rd60, %rd12, %rd58;
	ld.global.f32 	%f29, [%rd60];
	mul.f32 	%f30, %f25, %f28;
	sub.f32 	%f1, %f29, %f30;
	mul.f32 	%f31, %f1, 0f3F22F983;
	cvt.rni.s32.f32 	%r185, %f31;
	cvt.rn.f32.s32 	%f32, %r185;
	fma.rn.f32 	%f33, %f32, 0fBFC90FDA, %f1;
	fma.rn.f32 	%f34, %f32, 0fB3A22168, %f33;
	fma.rn.f32 	%f161, %f32, 0fA7C234C5, %f34;
	abs.f32 	%f3, %f1;
	setp.ltu.f32 	%p3, %f3, 0f47CE4780;
	mov.u32 	%r181, %r185;
	mov.f32 	%f160, %f161;
	@%p3 bra 	$L__BB0_11;
	setp.neu.f32 	%p4, %f3, 0f7F800000;
	@%p4 bra 	$L__BB0_6;
	mov.f32 	%f37, 0f00000000;
	mul.rn.f32 	%f160, %f1, %f37;
	mov.b32 	%r181, 0;
	bra.uni 	$L__BB0_11;
$L__BB0_6:
	mov.b32 	%r12, %f1;
	mov.b64 	%rd132, 0;
	mov.b32 	%r178, 0;
	mov.u64 	%rd130, __cudart_i2opi_f;
	mov.u64 	%rd131, %rd4;
$L__BB0_7:
	.pragma "nounroll";
	ld.global.nc.u32 	%r86, [%rd130];
	shl.b32 	%r87, %r12, 8;
	or.b32  	%r88, %r87, -2147483648;
	mad.wide.u32 	%rd63, %r86, %r88, %rd132;
	shr.u64 	%rd132, %rd63, 32;
	st.local.u32 	[%rd131], %rd63;
	add.s32 	%r178, %r178, 1;
	add.s64 	%rd131, %rd131, 4;
	add.s64 	%rd130, %rd130, 4;
	setp.ne.s32 	%p5, %r178, 6;
	@%p5 bra 	$L__BB0_7;
	shr.u32 	%r89, %r12, 23;
	st.local.u32 	[%rd4+24], %rd132;
	and.b32  	%r15, %r89, 31;
	and.b32  	%r90, %r89, 224;
	add.s32 	%r91, %r90, -128;
	shr.u32 	%r92, %r91, 5;
	mul.wide.u32 	%rd64, %r92, 4;
	sub.s64 	%rd20, %rd4, %rd64;
	ld.local.u32 	%r179, [%rd20+24];
	ld.local.u32 	%r180, [%rd20+20];
	setp.eq.s32 	%p6, %r15, 0;
	@%p6 bra 	$L__BB0_10;
	shf.l.wrap.b32 	%r179, %r180, %r179, %r15;
	ld.local.u32 	%r93, [%rd20+16];
	shf.l.wrap.b32 	%r180, %r93, %r180, %r15;
$L__BB0_10:
	shr.u32 	%r94, %r179, 30;
	shf.l.wrap.b32 	%r95, %r180, %r179, 2;
	shl.b32 	%r96, %r180, 2;
	shr.u32 	%r97, %r95, 31;
	add.s32 	%r98, %r97, %r94;
	neg.s32 	%r99, %r98;
	setp.lt.s32 	%p7, %r12, 0;
	selp.b32 	%r181, %r99, %r98, %p7;
	xor.b32  	%r100, %r95, %r12;
	shr.s32 	%r101, %r95, 31;
	xor.b32  	%r102, %r101, %r95;
	xor.b32  	%r103, %r101, %r96;
	cvt.u64.u32 	%rd65, %r102;
	shl.b64 	%rd66, %rd65, 32;
	cvt.u64.u32 	%rd67, %r103;
	or.b64  	%rd68, %rd66, %rd67;
	cvt.rn.f64.s64 	%fd1, %rd68;
	mul.f64 	%fd2, %fd1, 0d3BF921FB54442D19;
	cvt.rn.f32.f64 	%f35, %fd2;
	neg.f32 	%f36, %f35;
	setp.lt.s32 	%p8, %r100, 0;
	selp.f32 	%f160, %f36, %f35, %p8;
$L__BB0_11:
	add.s32 	%r105, %r181, 1;
	mul.rn.f32 	%f38, %f160, %f160;
	and.b32  	%r106, %r181, 1;
	setp.eq.b32 	%p10, %r106, 1;
	selp.f32 	%f39, %f160, 0f3F800000, %p10;
	fma.rn.f32 	%f40, %f38, %f39, 0f00000000;
	fma.rn.f32 	%f41, %f38, 0f37CBAC00, 0fBAB607ED;
	selp.f32 	%f42, 0fB94D4153, %f41, %p10;
	selp.f32 	%f43, 0f3C0885E4, 0f3D2AAABB, %p10;
	fma.rn.f32 	%f44, %f42, %f38, %f43;
	selp.f32 	%f45, 0fBE2AAAA8, 0fBEFFFFFF, %p10;
	fma.rn.f32 	%f46, %f44, %f38, %f45;
	fma.rn.f32 	%f47, %f46, %f40, %f39;
	and.b32  	%r107, %r105, 2;
	setp.eq.s32 	%p11, %r107, 0;
	mov.f32 	%f48, 0f00000000;
	sub.f32 	%f49, %f48, %f47;
	selp.f32 	%f7, %f47, %f49, %p11;
	@%p3 bra 	$L__BB0_19;
	setp.neu.f32 	%p12, %f3, 0f7F800000;
	@%p12 bra 	$L__BB0_14;
	mov.f32 	%f52, 0f00000000;
	mul.rn.f32 	%f161, %f1, %f52;
	mov.b32 	%r185, 0;
	bra.uni 	$L__BB0_19;
$L__BB0_14:
	mov.b32 	%r24, %f1;
	mov.b64 	%rd133, 0;
	mov.b32 	%r182, 0;
$L__BB0_15:
	.pragma "nounroll";
	mul.wide.u32 	%rd70, %r182, 4;
	mov.u64 	%rd71, __cudart_i2opi_f;
	add.s64 	%rd72, %rd71, %rd70;
	ld.global.nc.u32 	%r109, [%rd72];
	shl.b32 	%r110, %r24, 8;
	or.b32  	%r111, %r110, -2147483648;
	mad.wide.u32 	%rd73, %r109, %r111, %rd133;
	shr.u64 	%rd133, %rd73, 32;
	add.s64 	%rd74, %rd3, %rd70;
	st.local.u32 	[%rd74], %rd73;
	add.s32 	%r182, %r182, 1;
	setp.ne.s32 	%p13, %r182, 6;
	@%p13 bra 	$L__BB0_15;
	shr.u32 	%r112, %r24, 23;
	st.local.u32 	[%rd3+24], %rd133;
	and.b32  	%r27, %r112, 31;
	and.b32  	%r113, %r112, 224;
	add.s32 	%r114, %r113, -128;
	shr.u32 	%r115, %r114, 5;
	mul.wide.u32 	%rd75, %r115, 4;
	sub.s64 	%rd23, %rd3, %rd75;
	ld.local.u32 	%r183, [%rd23+24];
	ld.local.u32 	%r184, [%rd23+20];
	setp.eq.s32 	%p14, %r27, 0;
	@%p14 bra 	$L__BB0_18;
	shf.l.wrap.b32 	%r183, %r184, %r183, %r27;
	ld.local.u32 	%r116, [%rd23+16];
	shf.l.wrap.b32 	%r184, %r116, %r184, %r27;
$L__BB0_18:
	shr.u32 	%r117, %r183, 30;
	shf.l.wrap.b32 	%r118, %r184, %r183, 2;
	shl.b32 	%r119, %r184, 2;
	shr.u32 	%r120, %r118, 31;
	add.s32 	%r121, %r120, %r117;
	neg.s32 	%r122, %r121;
	setp.lt.s32 	%p15, %r24, 0;
	selp.b32 	%r185, %r122, %r121, %p15;
	xor.b32  	%r123, %r118, %r24;
	shr.s32 	%r124, %r118, 31;
	xor.b32  	%r125, %r124, %r118;
	xor.b32  	%r126, %r124, %r119;
	cvt.u64.u32 	%rd76, %r125;
	shl.b64 	%rd77, %rd76, 32;
	cvt.u64.u32 	%rd78, %r126;
	or.b64  	%rd79, %rd77, %rd78;
	cvt.rn.f64.s64 	%fd3, %rd79;
	mul.f64 	%fd4, %fd3, 0d3BF921FB54442D19;
	cvt.rn.f32.f64 	%f50, %fd4;
	neg.f32 	%f51, %f50;
	setp.lt.s32 	%p16, %r123, 0;
	selp.f32 	%f161, %f51, %f50, %p16;
$L__BB0_19:
	ld.param.u64 	%rd125, [_Z30forw_mod_fully3D_cudaKernel_v1PfS_S_S_S_S_S_S_S_S_S_S_S_S_iiiiii_param_9];
	ld.param.u64 	%rd124, [_Z30forw_mod_fully3D_cudaKernel_v1PfS_S_S_S_S_S_S_S_S_S_S_S_S_iiiiii_param_8];
	ld.param.u64 	%rd123, [_Z30forw_mod_fully3D_cudaKernel_v1PfS_S_S_S_S_S_S_S_S_S_S_S_S_iiiiii_param_7];
	mul.rn.f32 	%f53, %f161, %f161;
	and.b32  	%r128, %r185, 1;
	setp.eq.b32 	%p17, %r128, 1;
	selp.f32 	%f54, 0f3F800000, %f161, %p17;
	fma.rn.f32 	%f55, %f53, %f54, 0f00000000;
	fma.rn.f32 	%f56, %f53, 0f37CBAC00, 0fBAB607ED;
	selp.f32 	%f57, %f56, 0fB94D4153, %p17;
	selp.f32 	%f58, 0f3D2AAABB, 0f3C0885E4, %p17;
	fma.rn.f32 	%f59, %f57, %f53, %f58;
	selp.f32 	%f60, 0fBEFFFFFF, 0fBE2AAAA8, %p17;
	fma.rn.f32 	%f61, %f59, %f53, %f60;
	fma.rn.f32 	%f62, %f61, %f55, %f54;
	and.b32  	%r129, %r185, 2;
	setp.eq.s32 	%p18, %r129, 0;
	mov.f32 	%f63, 0f00000000;
	sub.f32 	%f64, %f63, %f62;
	selp.f32 	%f11, %f62, %f64, %p18;
	add.s32 	%r130, %r8, %r177;
	mul.wide.s32 	%rd80, %r130, 4;
	add.s64 	%rd81, %rd13, %rd80;
	ld.global.f32 	%f12, [%rd81];
	cvta.to.global.u64 	%rd82, %rd123;
	add.s64 	%rd83, %rd82, %rd80;
	ld.global.f32 	%f13, [%rd83];
	cvta.to.global.u64 	%rd84, %rd124;
	mul.wide.s32 	%rd85, %r10, 4;
	add.s64 	%rd86, %rd84, %rd85;
	ld.global.f32 	%f65, [%rd86];
	cvta.to.global.u64 	%rd87, %rd125;
	add.s64 	%rd88, %rd87, %rd85;
	ld.global.f32 	%f66, [%rd88];
	abs.f32 	%f67, %f65;
	abs.f32 	%f68, %f66;
	setp.gt.f32 	%p19, %f68, %f67;
	selp.f32 	%f69, %f68, %f67, %p19;
	selp.f32 	%f70, %f67, %f68, %p19;
	div.rn.f32 	%f71, %f70, %f69;
	mul.f32 	%f72, %f71, %f71;
	fma.rn.f32 	%f73, %f72, 0f3B33710B, 0fBC807748;
	fma.rn.f32 	%f74, %f73, %f72, 0f3D2CDAB2;
	fma.rn.f32 	%f75, %f74, %f72, 0fBD992D10;
	fma.rn.f32 	%f76, %f75, %f72, 0f3DD9EA6C;
	fma.rn.f32 	%f77, %f76, %f72, 0fBE117CB1;
	fma.rn.f32 	%f78, %f77, %f72, 0f3E4CBCE0;
	fma.rn.f32 	%f79, %f78, %f72, 0fBEAAAA7D;
	mul.f32 	%f80, %f72, %f79;
	fma.rn.f32 	%f81, %f80, %f71, %f71;
	neg.f32 	%f82, %f81;
	fma.rn.f32 	%f83, 0f3F6EE581, 0f3FD774EB, %f82;
	selp.f32 	%f84, %f83, %f81, %p19;
	selp.f32 	%f85, 0f3F6EE581, 0f3FEEE581, %p19;
	selp.f32 	%f86, %f81, %f82, %p19;
	mov.b32 	%r131, %f65;
	fma.rn.f32 	%f87, %f85, 0f3FD774EB, %f86;
	setp.lt.s32 	%p20, %r131, 0;
	selp.f32 	%f88, %f87, %f84, %p20;
	add.f32 	%f89, %f67, %f68;
	setp.eq.f32 	%p21, %f69, 0f00000000;
	selp.f32 	%f90, 0f40490FDB, 0f00000000, %p20;
	setp.eq.f32 	%p22, %f67, %f68;
	selp.f32 	%f91, 0f4016CBE4, 0f3F490FDB, %p20;
	selp.f32 	%f92, %f91, %f88, %p22;
	selp.f32 	%f93, %f90, %f92, %p21;
	abs.f32 	%f94, %f89;
	setp.nan.f32 	%p23, %f94, %f94;
	copysign.f32 	%f95, %f66, %f93;
	selp.f32 	%f96, %f89, %f95, %p23;
	ld.global.f32 	%f97, [%rd9];
	mul.f32 	%f14, %f97, %f96;
	mul.f32 	%f98, %f66, %f66;
	fma.rn.f32 	%f15, %f65, %f65, %f98;
	mul.f32 	%f99, %f14, 0f3F22F983;
	cvt.rni.s32.f32 	%r193, %f99;
	cvt.rn.f32.s32 	%f100, %r193;
	fma.rn.f32 	%f101, %f100, 0fBFC90FDA, %f14;
	fma.rn.f32 	%f102, %f100, 0fB3A22168, %f101;
	fma.rn.f32 	%f163, %f100, 0fA7C234C5, %f102;
	abs.f32 	%f17, %f14;
	setp.ltu.f32 	%p24, %f17, 0f47CE4780;
	mov.u32 	%r189, %r193;
	mov.f32 	%f162, %f163;
	@%p24 bra 	$L__BB0_27;
	setp.neu.f32 	%p25, %f17, 0f7F800000;
	@%p25 bra 	$L__BB0_22;
	mov.f32 	%f105, 0f00000000;
	mul.rn.f32 	%f162, %f14, %f105;
	mov.b32 	%r189, 0;
	bra.uni 	$L__BB0_27;
$L__BB0_22:
	mov.b32 	%r37, %f14;
	mov.b64 	%rd134, 0;
	mov.b32 	%r186, 0;
$L__BB0_23:
	.pragma "nounroll";
	mul.wide.u32 	%rd90, %r186, 4;
	mov.u64 	%rd91, __cudart_i2opi_f;
	add.s64 	%rd92, %rd91, %rd90;
	ld.global.nc.u32 	%r133, [%rd92];
	shl.b32 	%r134, %r37, 8;
	or.b32  	%r135, %r134, -2147483648;
	mad.wide.u32 	%rd93, %r133, %r135, %rd134;
	shr.u64 	%rd134, %rd93, 32;
	add.s64 	%rd94, %rd2, %rd90;
	st.local.u32 	[%rd94], %rd93;
	add.s32 	%r186, %r186, 1;
	setp.ne.s32 	%p26, %r186, 6;
	@%p26 bra 	$L__BB0_23;
	shr.u32 	%r136, %r37, 23;
	st.local.u32 	[%rd2+24], %rd134;
	and.b32  	%r40, %r136, 31;
	and.b32  	%r137, %r136, 224;
	add.s32 	%r138, %r137, -128;
	shr.u32 	%r139, %r138, 5;
	mul.wide.u32 	%rd95, %r139, 4;
	sub.s64 	%rd26, %rd2, %rd95;
	ld.local.u32 	%r187, [%rd26+24];
	ld.local.u32 	%r188, [%rd26+20];
	setp.eq.s32 	%p27, %r40, 0;
	@%p27 bra 	$L__BB0_26;
	shf.l.wrap.b32 	%r187, %r188, %r187, %r40;
	ld.local.u32 	%r140, [%rd26+16];
	shf.l.wrap.b32 	%r188, %r140, %r188, %r40;
$L__BB0_26:
	shr.u32 	%r141, %r187, 30;
	shf.l.wrap.b32 	%r142, %r188, %r187, 2;
	shl.b32 	%r143, %r188, 2;
	shr.u32 	%r144, %r142, 31;
	add.s32 	%r145, %r144, %r141;
	neg.s32 	%r146, %r145;
	setp.lt.s32 	%p28, %r37, 0;
	selp.b32 	%r189, %r146, %r145, %p28;
	xor.b32  	%r147, %r142, %r37;
	shr.s32 	%r148, %r142, 31;
	xor.b32  	%r149, %r148, %r142;
	xor.b32  	%r150, %r148, %r143;
	cvt.u64.u32 	%rd96, %r149;
	shl.b64 	%rd97, %rd96, 32;
	cvt.u64.u32 	%rd98, %r150;
	or.b64  	%rd99, %rd97, %rd98;
	cvt.rn.f64.s64 	%fd5, %rd99;
	mul.f64 	%fd6, %fd5, 0d3BF921FB54442D19;
	cvt.rn.f32.f64 	%f103, %fd6;
	neg.f32 	%f104, %f103;
	setp.lt.s32 	%p29, %r147, 0;
	selp.f32 	%f162, %f104, %f103, %p29;
$L__BB0_27:
	add.s32 	%r152, %r189, 1;
	mul.rn.f32 	%f106, %f162, %f162;
	and.b32  	%r153, %r189, 1;
	setp.eq.b32 	%p31, %r153, 1;
	selp.f32 	%f107, %f162, 0f3F800000, %p31;
	fma.rn.f32 	%f108, %f106, %f107, 0f00000000;
	fma.rn.f32 	%f109, %f106, 0f37CBAC00, 0fBAB607ED;
	selp.f32 	%f110, 0fB94D4153, %f109, %p31;
	selp.f32 	%f111, 0f3C0885E4, 0f3D2AAABB, %p31;
	fma.rn.f32 	%f112, %f110, %f106, %f111;
	selp.f32 	%f113, 0fBE2AAAA8, 0fBEFFFFFF, %p31;
	fma.rn.f32 	%f114, %f112, %f106, %f113;
	fma.rn.f32 	%f115, %f114, %f108, %f107;
	and.b32  	%r154, %r152, 2;
	setp.eq.s32 	%p32, %r154, 0;
	mov.f32 	%f116, 0f00000000;
	sub.f32 	%f117, %f116, %f115;
	selp.f32 	%f21, %f115, %f117, %p32;
	@%p24 bra 	$L__BB0_35;
	setp.neu.f32 	%p33, %f17, 0f7F800000;
	@%p33 bra 	$L__BB0_30;
	mov.f32 	%f120, 0f00000000;
	mul.rn.f32 	%f163, %f14, %f120;
	mov.b32 	%r193, 0;
	bra.uni 	$L__BB0_35;
$L__BB0_30:
	mov.b32 	%r49, %f14;
	mov.b64 	%rd135, 0;
	mov.b32 	%r190, 0;
$L__BB0_31:
	.pragma "nounroll";
	mul.wide.u32 	%rd101, %r190, 4;
	mov.u64 	%rd102, __cudart_i2opi_f;
	add.s64 	%rd103, %rd102, %rd101;
	ld.global.nc.u32 	%r156, [%rd103];
	shl.b32 	%r157, %r49, 8;
	or.b32  	%r158, %r157, -2147483648;
	mad.wide.u32 	%rd104, %r156, %r158, %rd135;
	shr.u64 	%rd135, %rd104, 32;
	add.s64 	%rd105, %rd1, %rd101;
	st.local.u32 	[%rd105], %rd104;
	add.s32 	%r190, %r190, 1;
	setp.ne.s32 	%p34, %r190, 6;
	@%p34 bra 	$L__BB0_31;
	shr.u32 	%r159, %r49, 23;
	st.local.u32 	[%rd1+24], %rd135;
	and.b32  	%r52, %r159, 31;
	and.b32  	%r160, %r159, 224;
	add.s32 	%r161, %r160, -128;
	shr.u32 	%r162, %r161, 5;
	mul.wide.u32 	%rd106, %r162, 4;
	sub.s64 	%rd29, %rd1, %rd106;
	ld.local.u32 	%r191, [%rd29+24];
	ld.local.u32 	%r192, [%rd29+20];
	setp.eq.s32 	%p35, %r52, 0;
	@%p35 bra 	$L__BB0_34;
	shf.l.wrap.b32 	%r191, %r192, %r191, %r52;
	ld.local.u32 	%r163, [%rd29+16];
	shf.l.wrap.b32 	%r192, %r163, %r192, %r52;
$L__BB0_34:
	shr.u32 	%r164, %r191, 30;
	shf.l.wrap.b32 	%r165, %r192, %r191, 2;
	shl.b32 	%r166, %r192, 2;
	shr.u32 	%r167, %r165, 31;
	add.s32 	%r168, %r167, %r164;
	neg.s32 	%r169, %r168;
	setp.lt.s32 	%p36, %r49, 0;
	selp.b32 	%r193, %r169, %r168, %p36;
	xor.b32  	%r170, %r165, %r49;
	shr.s32 	%r171, %r165, 31;
	xor.b32  	%r172, %r171, %r165;
	xor.b32  	%r173, %r171, %r166;
	cvt.u64.u32 	%rd107, %r172;
	shl.b64 	%rd108, %rd107, 32;
	cvt.u64.u32 	%rd109, %r173;
	or.b64  	%rd110, %rd108, %rd109;
	cvt.rn.f64.s64 	%fd7, %rd110;
	mul.f64 	%fd8, %fd7, 0d3BF921FB54442D19;
	cvt.rn.f32.f64 	%f118, %fd8;
	neg.f32 	%f119, %f118;
	setp.lt.s32 	%p37, %r170, 0;
	selp.f32 	%f163, %f119, %f118, %p37;
$L__BB0_35:
	ld.param.u64 	%rd119, [_Z30forw_mod_fully3D_cudaKernel_v1PfS_S_S_S_S_S_S_S_S_S_S_S_S_iiiiii_param_3];
	ld.param.u64 	%rd118, [_Z30forw_mod_fully3D_cudaKernel_v1PfS_S_S_S_S_S_S_S_S_S_S_S_S_iiiiii_param_2];
	sqrt.rn.f32 	%f121, %f15;
	mul.f32 	%f122, %f121, %f21;
	mul.rn.f32 	%f123, %f163, %f163;
	and.b32  	%r175, %r193, 1;
	setp.eq.b32 	%p38, %r175, 1;
	selp.f32 	%f124, 0f3F800000, %f163, %p38;
	fma.rn.f32 	%f125, %f123, %f124, 0f00000000;
	fma.rn.f32 	%f126, %f123, 0f37CBAC00, 0fBAB607ED;
	selp.f32 	%f127, %f126, 0fB94D4153, %p38;
	selp.f32 	%f128, 0f3D2AAABB, 0f3C0885E4, %p38;
	fma.rn.f32 	%f129, %f127, %f123, %f128;
	selp.f32 	%f130, 0fBEFFFFFF, 0fBE2AAAA8, %p38;
	fma.rn.f32 	%f131, %f129, %f123, %f130;
	fma.rn.f32 	%f132, %f131, %f125, %f124;
	and.b32  	%r176, %r193, 2;
	setp.eq.s32 	%p39, %r176, 0;
	mov.f32 	%f133, 0f00000000;
	sub.f32 	%f134, %f133, %f132;
	selp.f32 	%f135, %f132, %f134, %p39;
	mul.f32 	%f136, %f121, %f135;
	mul.f32 	%f137, %f7, %f12;
	mul.f32 	%f138, %f13, %f11;
	sub.f32 	%f139, %f137, %f138;
	mul.f32 	%f140, %f12, %f11;
	fma.rn.f32 	%f141, %f7, %f13, %f140;
	mul.f32 	%f142, %f139, %f122;
	mul.f32 	%f143, %f141, %f136;
	sub.f32 	%f144, %f142, %f143;
	mul.f32 	%f145, %f139, %f136;
	fma.rn.f32 	%f146, %f141, %f122, %f145;
	cvta.to.global.u64 	%rd111, %rd118;
	mul.wide.u32 	%rd112, %r177, 4;
	add.s64 	%rd113, %rd111, %rd112;
	ld.global.f32 	%f147, [%rd113];
	cvta.to.global.u64 	%rd114, %rd119;
	add.s64 	%rd115, %rd114, %rd112;
	ld.global.f32 	%f148, [%rd115];
	mul.f32 	%f149, %f147, %f144;
	mul.f32 	%f150, %f148, %f146;
	sub.f32 	%f151, %f149, %f150;
	mul.f32 	%f152, %f147, %f146;
	fma.rn.f32 	%f153, %f148, %f144, %f152;
	ld.global.f32 	%f154, [%rd10];
	ld.global.f32 	%f155, [%rd5];
	fma.rn.f32 	%f156, %f154, %f151, %f155;
	st.global.f32 	[%rd5], %f156;
	ld.global.f32 	%f157, [%rd10];
	ld.global.f32 	%f158, [%rd6];
	fma.rn.f32 	%f159, %f157, %f153, %f158;
	st.global.f32 	[%rd6], %f159;
	add.s32 	%r177, %r177, 1;
	setp.ne.s32 	%p40, %r177, %r64;
	@%p40 bra 	$L__BB0_3;
$L__BB0_36:
	ret;

}


// ===== COMPILED SASS (sm_100) =====

	.target	sm_100

	.elftype	@"ET_EXEC"


//--------------------- .note.nv.tkinfo           --------------------------
	.section	.note.nv.tkinfo,"",@"SHT_NOTE"
	.sectionflags	@"SHF_NOTE_NV_TKINFO"
	.tkinfo
        /*0018*/ 	.word	0x00000002
        /*0030*/ 	.string	""
        /*0030*/ 	.string	"ptxas"
        /*0030*/ 	.string	"Cuda compilation tools, release 13.0, V13.0.88"
        /*0030*/ 	.string	"Build cuda_13.0.r13.0/compiler.36424714_0"
        /*0030*/ 	.string	"-arch sm_100 -m 64 "



//--------------------- .note.nv.cuinfo           --------------------------
	.section	.note.nv.cuinfo,"",@"SHT_NOTE"
	.sectionflags	@"SHF_NOTE_NV_CUINFO"
        /*0018*/ 	.short	0x0002
        /*001a*/ 	.short	0x0064
        /*001c*/ 	.short	0x0082
	.zero		2


//--------------------- .nv.info                  --------------------------
	.section	.nv.info,"",@"SHT_CUDA_INFO"
	.align	4


	//----- nvinfo : EIATTR_REGCOUNT
	.align		4
        /*0000*/ 	.byte	0x04, 0x2f
        /*0002*/ 	.short	(.L_2 - .L_1)
	.align		4
.L_1:
        /*0004*/ 	.word	index@(_Z30forw_mod_fully3D_cudaKernel_v1PfS_S_S_S_S_S_S_S_S_S_S_S_S_iiiiii)
        /*0008*/ 	.word	0x00000026


	//----- nvinfo : EIATTR_FRAME_SIZE
	.align		4
.L_2:
        /*000c*/ 	.byte	0x04, 0x11
        /*000e*/ 	.short	(.L_4 - .L_3)
	.align		4
.L_3:
        /*0010*/ 	.word	index@($__internal_1_$__cuda_sm3x_div_rn_noftz_f32_slowpath)
        /*0014*/ 	.word	0x00000020


	//----- nvinfo : EIATTR_FRAME_SIZE
	.align		4
.L_4:
        /*0018*/ 	.byte	0x04, 0x11
        /*001a*/ 	.short	(.L_6 - .L_5)
	.align		4
.L_5:
        /*001c*/ 	.word	index@($__internal_0_$__cuda_sm20_sqrt_rn_f32_slowpath)
        /*0020*/ 	.word	0x00000020


	//----- nvinfo : EIATTR_FRAME_SIZE
	.align		4
.L_6:
        /*0024*/ 	.byte	0x04, 0x11
        /*0026*/ 	.short	(.L_8 - .L_7)
	.align		4
.L_7:
        /*0028*/ 	.word	index@(_Z30forw_mod_fully3D_cudaKernel_v1PfS_S_S_S_S_S_S_S_S_S_S_S_S_iiiiii)
        /*002c*/ 	.word	0x00000020


	//----- nvinfo : EIATTR_MIN_STACK_SIZE
	.align		4
.L_8:
        /*0030*/ 	.byte	0x04, 0x12
        /*0032*/ 	.short	(.L_10 - .L_9)
	.align		4
.L_9:
        /*0034*/ 	.word	index@(_Z30forw_mod_fully3D_cudaKernel_v1PfS_S_S_S_S_S_S_S_S_S_S_S_S_iiiiii)
        /*0038*/ 	.word	0x00000020
.L_10:


//--------------------- .nv.compat                --------------------------
	.section	.nv.compat,"",@"SHT_CUDA_COMPAT_INFO"
	.align	4
        /*0000*/ 	.byte	0x02, 0x09, 0x00, 0x00, 0x02, 0x02, 0x01, 0x00, 0x02, 0x05, 0x05, 0x00, 0x03, 0x07, 0x01, 0x01
        /*0010*/ 	.byte	0x02, 0x03, 0x00, 0x00, 0x02, 0x06, 0x01, 0x00, 0x04, 0x0b, 0x08, 0x00, 0x01, 0x00, 0x00, 0x00
        /*0020*/ 	.byte	0x00, 0x00, 0x00, 0x00


//--------------------- .nv.info._Z30forw_mod_fully3D_cudaKernel_v1PfS_S_S_S_S_S_S_S_S_S_S_S_S_iiiiii --------------------------
	.section	.nv.info._Z30forw_mod_fully3D_cudaKernel_v1PfS_S_S_S_S_S_S_S_S_S_S_S_S_iiiiii,"",@"SHT_CUDA_INFO"
	.sectionflags	@""
	.align	4


	//----- nvinfo : EIATTR_CUDA_API_VERSION
	.align		4
        /*0000*/ 	.byte	0x04, 0x37
        /*0002*/ 	.short	(.L_12 - .L_11)
.L_11:
        /*0004*/ 	.word	0x00000082


	//----- nvinfo : EIATTR_KPARAM_INFO
	.align		4
.L_12:
        /*0008*/ 	.byte	0x04, 0x17
        /*000a*/ 	.short	(.L_14 - .L_13)
.L_13:
        /*000c*/ 	.word	0x00000000
        /*0010*/ 	.short	0x0013
        /*0012*/ 	.short	0x0084
        /*0014*/ 	.byte	0x00, 0xf0, 0x11, 0x00


	//----- nvinfo : EIATTR_KPARAM_INFO
	.align		4
.L_14:
        /*0018*/ 	.byte	0x04, 0x17
        /*001a*/ 	.short	(.L_16 - .L_15)
.L_15:
        /*001c*/ 	.word	0x00000000
        /*0020*/ 	.short	0x0012
        /*0022*/ 	.short	0x0080
        /*0024*/ 	.byte	0x00, 0xf0, 0x11, 0x00


	//----- nvinfo : EIATTR_KPARAM_INFO
	.align		4
.L_16:
        /*0028*/ 	.byte	0x04, 0x17
        /*002a*/ 	.short	(.L_18 - .L_17)
.L_17:
        /*002c*/ 	.word	0x00000000
        /*0030*/ 	.short	0x0011
        /*0032*/ 	.short	0x007c
        /*0034*/ 	.byte	0x00, 0xf0, 0x11, 0x00


	//----- nvinfo : EIATTR_KPARAM_INFO
	.align		4
.L_18:
        /*0038*/ 	.byte	0x04, 0x17
        /*003a*/ 	.short	(.L_20 - .L_19)
.L_19:
        /*003c*/ 	.word	0x00000000
        /*0040*/ 	.short	0x0010
        /*0042*/ 	.short	0x0078
        /*0044*/ 	.byte	0x00, 0xf0, 0x11, 0x00


	//----- nvinfo : EIATTR_KPARAM_INFO
	.align		4
.L_20:
        /*0048*/ 	.byte	0x04, 0x17
        /*004a*/ 	.short	(.L_22 - .L_21)
.L_21:
        /*004c*/ 	.word	0x00000000
        /*0050*/ 	.short	0x000f
        /*0052*/ 	.short	0x0074
        /*0054*/ 	.byte	0x00, 0xf0, 0x11, 0x00


	//----- nvinfo : EIATTR_KPARAM_INFO
	.align		4
.L_22:
        /*0058*/ 	.byte	0x04, 0x17
        /*005a*/ 	.short	(.L_24 - .L_23)
.L_23:
        /*005c*/ 	.word	0x00000000
        /*0060*/ 	.short	0x000e
        /*0062*/ 	.short	0x0070
        /*0064*/ 	.byte	0x00, 0xf0, 0x11, 0x00


	//----- nvinfo : EIATTR_KPARAM_INFO
	.align		4
.L_24:
        /*0068*/ 	.byte	0x04, 0x17
        /*006a*/ 	.short	(.L_26 - .L_25)
.L_25:
        /*006c*/ 	.word	0x00000000
        /*0070*/ 	.short	0x000d
        /*0072*/ 	.short	0x0068
        /*0074*/ 	.byte	0x00, 0xf5, 0x21, 0x00


	//----- nvinfo : EIATTR_KPARAM_INFO
	.align		4
.L_26:
        /*0078*/ 	.byte	0x04, 0x17
        /*007a*/ 	.short	(.L_28 - .L_27)
.L_27:
        /*007c*/ 	.word	0x00000000
        /*0080*/ 	.short	0x000c
        /*0082*/ 	.short	0x0060
        /*0084*/ 	.byte	0x00, 0xf5, 0x21, 0x00


	//----- nvinfo : EIATTR_KPARAM_INFO
	.align		4
.L_28:
        /*0088*/ 	.byte	0x04, 0x17
        /*008a*/ 	.short	(.L_30 - .L_29)
.L_29:
        /*008c*/ 	.word	0x00000000
        /*0090*/ 	.short	0x000b
        /*0092*/ 	.short	0x0058
        /*0094*/ 	.byte	0x00, 0xf5, 0x21, 0x00


	//----- nvinfo : EIATTR_KPARAM_INFO
	.align		4
.L_30:
        /*0098*/ 	.byte	0x04, 0x17
        /*009a*/ 	.short	(.L_32 - .L_31)
.L_31:
        /*009c*/ 	.word	0x00000000
        /*00a0*/ 	.short	0x000a
        /*00a2*/ 	.short	0x0050
        /*00a4*/ 	.byte	0x00, 0xf5, 0x21, 0x00


	//----- nvinfo : EIATTR_KPARAM_INFO
	.align		4
.L_32:
        /*00a8*/ 	.byte	0x04, 0x17
        /*00aa*/ 	.short	(.L_34 - .L_33)
.L_33:
        /*00ac*/ 	.word	0x00000000
        /*00b0*/ 	.short	0x0009
        /*00b2*/ 	.short	0x0048
        /*00b4*/ 	.byte	0x00, 0xf5, 0x21, 0x00


	//----- nvinfo : EIATTR_KPARAM_INFO
	.align		4
.L_34:
        /*00b8*/ 	.byte	0x04, 0x17
        /*00ba*/ 	.short	(.L_36 - .L_35)
.L_35:
        /*00bc*/ 	.word	0x00000000
        /*00c0*/ 	.short	0x0008
        /*00c2*/ 	.short	0x0040
        /*00c4*/ 	.byte	0x00, 0xf5, 0x21, 0x00


	//----- nvinfo : EIATTR_KPARAM_INFO
	.align		4
.L_36:
        /*00c8*/ 	.byte	0x04, 0x17
        /*00ca*/ 	.short	(.L_38 - .L_37)
.L_37:
        /*00cc*/ 	.word	0x00000000
        /*00d0*/ 	.short	0x0007
        /*00d2*/ 	.short	0x0038
        /*00d4*/ 	.byte	0x00, 0xf5, 0x21, 0x00


	//----- nvinfo : EIATTR_KPARAM_INFO
	.align		4
.L_38:
        /*00d8*/ 	.byte	0x04, 0x17
        /*00da*/ 	.short	(.L_40 - .L_39)
.L_39:
        /*00dc*/ 	.word	0x00000000
        /*00e0*/ 	.short	0x0006
        /*00e2*/ 	.short	0x0030
        /*00e4*/ 	.byte	0x00, 0xf5, 0x21, 0x00


	//----- nvinfo : EIATTR_KPARAM_INFO
	.align		4
.L_40:
        /*00e8*/ 	.byte	0x04, 0x17
        /*00ea*/ 	.short	(.L_42 - .L_41)
.L_41:
        /*00ec*/ 	.word	0x00000000
        /*00f0*/ 	.short	0x0005
        /*00f2*/ 	.short	0x0028
        /*00f4*/ 	.byte	0x00, 0xf5, 0x21, 0x00


	//----- nvinfo : EIATTR_KPARAM_INFO
	.align		4
.L_42:
        /*00f8*/ 	.byte	0x04, 0x17
        /*00fa*/ 	.short	(.L_44 - .L_43)
.L_43:
        /*00fc*/ 	.word	0x00000000
        /*0100*/ 	.short	0x0004
        /*0102*/ 	.short	0x0020
        /*0104*/ 	.byte	0x00, 0xf5, 0x21, 0x00


	//----- nvinfo : EIATTR_KPARAM_INFO
	.align		4
.L_44:
        /*0108*/ 	.byte	0x04, 0x17
        /*010a*/ 	.short	(.L_46 - .L_45)
.L_45:
        /*010c*/ 	.word	0x00000000
        /*0110*/ 	.short	0x0003
        /*0112*/ 	.short	0x0018
        /*0114*/ 	.byte	0x00, 0xf5, 0x21, 0x00


	//----- nvinfo : EIATTR_KPARAM_INFO
	.align		4
.L_46:
        /*0118*/ 	.byte	0x04, 0x17
        /*011a*/ 	.short	(.L_48 - .L_47)
.L_47:
        /*011c*/ 	.word	0x00000000
        /*0120*/ 	.short	0x0002
        /*0122*/ 	.short	0x0010
        /*0124*/ 	.byte	0x00, 0xf5, 0x21, 0x00


	//----- nvinfo : EIATTR_KPARAM_INFO
	.align		4
.L_48:
        /*0128*/ 	.byte	0x04, 0x17
        /*012a*/ 	.short	(.L_50 - .L_49)
.L_49:
        /*012c*/ 	.word	0x00000000
        /*0130*/ 	.short	0x0001
        /*0132*/ 	.short	0x0008
        /*0134*/ 	.byte	0x00, 0xf5, 0x21, 0x00


	//----- nvinfo : EIATTR_KPARAM_INFO
	.align		4
.L_50:
        /*0138*/ 	.byte	0x04, 0x17
        /*013a*/ 	.short	(.L_52 - .L_51)
.L_51:
        /*013c*/ 	.word	0x00000000
        /*0140*/ 	.short	0x0000
        /*0142*/ 	.short	0x0000
        /*0144*/ 	.byte	0x00, 0xf5, 0x21, 0x00


	//----- nvinfo : EIATTR_SPARSE_MMA_MASK
	.align		4
.L_52:
        /*0148*/ 	.byte	0x03, 0x50
        /*014a*/ 	.short	0x0000


	//----- nvinfo : EIATTR_MAXREG_COUNT
	.align		4
        /*014c*/ 	.byte	0x03, 0x1b
        /*014e*/ 	.short	0x00ff


	//----- nvinfo : EIATTR_MERCURY_ISA_VERSION
	.align		4
        /*0150*/ 	.byte	0x03, 0x5f
        /*0152*/ 	.short	0x0101


	//----- nvinfo : EIATTR_VRC_CTA_INIT_COUNT
	.align		4
        /*0154*/ 	.byte	0x02, 0x4a
	.zero		1
	.zero		1


	//----- nvinfo : EIATTR_EXIT_INSTR_OFFSETS
	.align		4
        /*0158*/ 	.byte	0x04, 0x1c
        /*015a*/ 	.short	(.L_54 - .L_53)


	//   ....[0]....
.L_53:
        /*015c*/ 	.word	0x000000e0


	//   ....[1]....
        /*0160*/ 	.word	0x00000240


	//   ....[2]....
        /*0164*/ 	.word	0x00002370


	//----- nvinfo : EIATTR_CRS_STACK_SIZE
	.align		4
.L_54:
        /*0168*/ 	.byte	0x04, 0x1e
        /*016a*/ 	.short	(.L_56 - .L_55)
.L_55:
        /*016c*/ 	.word	0x00000000


	//----- nvinfo : EIATTR_CBANK_PARAM_SIZE
	.align		4
.L_56:
        /*0170*/ 	.byte	0x03, 0x19
        /*0172*/ 	.short	0x0088


	//----- nvinfo : EIATTR_PARAM_CBANK
	.align		4
        /*0174*/ 	.byte	0x04, 0x0a
        /*0176*/ 	.short	(.L_58 - .L_57)
	.align		4
.L_57:
        /*0178*/ 	.word	index@(.nv.constant0._Z30forw_mod_fully3D_cudaKernel_v1PfS_S_S_S_S_S_S_S_S_S_S_S_S_iiiiii)
        /*017c*/ 	.short	0x0380
        /*017e*/ 	.short	0x0088


	//----- nvinfo : EIATTR_SW_WAR
	.align		4
.L_58:
        /*0180*/ 	.byte	0x04, 0x36
        /*0182*/ 	.short	(.L_60 - .L_59)
.L_59:
        /*0184*/ 	.word	0x00000008
.L_60:


//--------------------- .nv.callgraph             --------------------------
	.section	.nv.callgraph,"",@"SHT_CUDA_CALLGRAPH"
	.align	4
	.sectionentsize	8
	.align		4
        /*0000*/ 	.word	0x00000000
	.align		4
        /*0004*/ 	.word	0xffffffff
	.align		4
        /*0008*/ 	.word	0x00000000
	.align		4
        /*000c*/ 	.word	0xfffffffe
	.align		4
        /*0010*/ 	.word	0x00000000
	.align		4
        /*0014*/ 	.word	0xfffffffd
	.align		4
        /*0018*/ 	.word	0x00000000
	.align		4
        /*001c*/ 	.word	0xfffffffc


//--------------------- .nv.constant4             --------------------------
	.section	.nv.constant4,"a",@progbits
	.align	8
	.align		8
.nv.constant4:
        /*0000*/ 	.dword	__cudart_i2opi_f


//--------------------- .text._Z30forw_mod_fully3D_cudaKernel_v1PfS_S_S_S_S_S_S_S_S_S_S_S_S_iiiiii --------------------------
	.section	.text._Z30forw_mod_fully3D_cudaKernel_v1PfS_S_S_S_S_S_S_S_S_S_S_S_S_iiiiii,"ax",@progbits
	.align	128
        .global         _Z30forw_mod_fully3D_cudaKernel_v1PfS_S_S_S_S_S_S_S_S_S_S_S_S_iiiiii
        .type           _Z30forw_mod_fully3D_cudaKernel_v1PfS_S_S_S_S_S_S_S_S_S_S_S_S_iiiiii,@function
        .size           _Z30forw_mod_fully3D_cudaKernel_v1PfS_S_S_S_S_S_S_S_S_S_S_S_S_iiiiii,(.L_x_32 - _Z30forw_mod_fully3D_cudaKernel_v1PfS_S_S_S_S_S_S_S_S_S_S_S_S_iiiiii)
        .other          _Z30forw_mod_fully3D_cudaKernel_v1PfS_S_S_S_S_S_S_S_S_S_S_S_S_iiiiii,@"STO_CUDA_ENTRY STV_DEFAULT"
_Z30forw_mod_fully3D_cudaKernel_v1PfS_S_S_S_S_S_S_S_S_S_S_S_S_iiiiii:
.text._Z30forw_mod_fully3D_cudaKernel_v1PfS_S_S_S_S_S_S_S_S_S_S_S_S_iiiiii:
[----:B------:R-:W0:Y:S08]  /*0000*/  LDC R1, c[0x0][0x37c] ;  /* 0x0000df00ff017b82 */ /* 0x000e300000000800 */
[----:B------:R-:W1:Y:S01]  /*0010*/  LDC.64 R2, c[0x0][0x3f0] ;  /* 0x0000fc00ff027b82 */ /* 0x000e620000000a00 */
[----:B------:R-:W2:Y:S01]  /*0020*/  S2R R4, SR_TID.X ;  /* 0x0000000000047919 */ /* 0x000ea20000002100 */
[----:B------:R-:W3:Y:S01]  /*0030*/  LDCU UR5, c[0x0][0x400] ;  /* 0x00008000ff0577ac */ /* 0x000ee20008000800 */
[----:B0-----:R-:W-:-:S05]  /*0040*/  VIADD R1, R1, 0xffffffe0 ;  /* 0xffffffe001017836 */ /* 0x001fca0000000000 */
[----:B------:R-:W1:Y:S08]  /*0050*/  LDC.64 R18, c[0x0][0x3f8] ;  /* 0x0000fe00ff127b82 */ /* 0x000e700000000a00 */
[----:B------:R-:W2:Y:S08]  /*0060*/  S2UR UR4, SR_CTAID.X ;  /* 0x00000000000479c3 */ /* 0x000eb00000002500 */
[----:B------:R-:W2:Y:S01]  /*0070*/  LDC R7, c[0x0][0x360] ;  /* 0x0000d800ff077b82 */ /* 0x000ea20000000800 */
[----:B-1----:R-:W-:-:S04]  /*0080*/  IMAD R0, R18, R3, RZ ;  /* 0x0000000312007224 */ /* 0x002fc800078e02ff */
[----:B------:R-:W-:-:S04]  /*0090*/  IMAD R19, R0, R19, RZ ;  /* 0x0000001300137224 */ /* 0x000fc800078e02ff */
[----:B---3--:R-:W-:Y:S02]  /*00a0*/  IMAD R5, R19, UR5, RZ ;  /* 0x0000000513057c24 */ /* 0x008fe4000f8e02ff */
[----:B--2---:R-:W-:Y:S02]  /*00b0*/  IMAD R4, R7, UR4, R4 ;  /* 0x0000000407047c24 */ /* 0x004fe4000f8e0204 */
[----:B------:R-:W-:-:S05]  /*00c0*/  IMAD R7, R5, R2, RZ ;  /* 0x0000000205077224 */ /* 0x000fca00078e02ff */
[----:B------:R-:W-:-:S13]  /*00d0*/  ISETP.GE.AND P0, PT, R4, R7, PT ;  /* 0x000000070400720c */ /* 0x000fda0003f06270 */
[----:B------:R-:W-:Y:S05]  /*00e0*/  @P0 EXIT ;  /* 0x000000000000094d */ /* 0x000fea0003800000 */
[----:B------:R-:W-:Y:S01]  /*00f0*/  IABS R13, R5 ;  /* 0x00000005000d7213 */ /* 0x000fe20000000000 */
[----:B------:R-:W0:Y:S01]  /*0100*/  LDC R12, c[0x0][0x404] ;  /* 0x00010100ff0c7b82 */ /* 0x000e220000000800 */
[----:B------:R-:W1:Y:S02]  /*0110*/  LDCU.64 UR6, c[0x0][0x358] ;  /* 0x00006b00ff0677ac */ /* 0x000e640008000a00 */
[----:B------:R-:W2:Y:S05]  /*0120*/  I2F.RP R2, R13 ;  /* 0x0000000d00027306 */ /* 0x000eaa0000209400 */
[----:B------:R-:W3:Y:S08]  /*0130*/  LDC.64 R6, c[0x0][0x380] ;  /* 0x0000e000ff067b82 */ /* 0x000ef00000000a00 */
[----:B------:R-:W4:Y:S01]  /*0140*/  LDC.64 R8, c[0x0][0x388] ;  /* 0x0000e200ff087b82 */ /* 0x000f220000000a00 */
[----:B--2---:R-:W2:Y:S01]  /*0150*/  MUFU.RCP R2, R2 ;  /* 0x0000000200027308 */ /* 0x004ea20000001000 */
[----:B0-----:R-:W-:-:S02]  /*0160*/  ISETP.GE.AND P0, PT, R12, 0x1, PT ;  /* 0x000000010c00780c */ /* 0x001fc40003f06270 */
[----:B------:R-:W-:Y:S01]  /*0170*/  IABS R12, R4 ;  /* 0x00000004000c7213 */ /* 0x000fe20000000000 */
[----:B---3--:R-:W-:-:S04]  /*0180*/  IMAD.WIDE R6, R4, 0x4, R6 ;  /* 0x0000000404067825 */ /* 0x008fc800078e0206 */
[----:B--2---:R-:W-:Y:S01]  /*0190*/  VIADD R10, R2, 0xffffffe ;  /* 0x0ffffffe020a7836 */ /* 0x004fe20000000000 */
[----:B-1----:R0:W-:Y:S01]  /*01a0*/  STG.E desc[UR6][R6.64], RZ ;  /* 0x000000ff06007986 */ /* 0x0021e2000c101906 */
[----:B------:R-:W-:Y:S02]  /*01b0*/  IABS R2, R5 ;  /* 0x0000000500027213 */ /* 0x000fe40000000000 */
[----:B------:R1:W2:Y:S01]  /*01c0*/  F2I.FTZ.U32.TRUNC.NTZ R11, R10 ;  /* 0x0000000a000b7305 */ /* 0x0002a2000021f000 */
[----:B----4-:R-:W-:-:S05]  /*01d0*/  IMAD.WIDE R8, R4, 0x4, R8 ;  /* 0x0000000404087825 */ /* 0x010fca00078e0208 */
[----:B------:R0:W-:Y:S01]  /*01e0*/  STG.E desc[UR6][R8.64], RZ ;  /* 0x000000ff08007986 */ /* 0x0001e2000c101906 */
[----:B-1----:R-:W-:Y:S02]  /*01f0*/  HFMA2 R10, -RZ, RZ, 0, 0 ;  /* 0x00000000ff0a7431 */ /* 0x002fe400000001ff */
[----:B--2---:R-:W-:-:S04]  /*0200*/  IMAD.MOV R14, RZ, RZ, -R11 ;  /* 0x000000ffff0e7224 */ /* 0x004fc800078e0a0b */
[----:B------:R-:W-:-:S04]  /*0210*/  IMAD R15, R14, R13, RZ ;  /* 0x0000000d0e0f7224 */ /* 0x000fc800078e02ff */
[----:B------:R-:W-:-:S04]  /*0220*/  IMAD.HI.U32 R10, R11, R15, R10 ;  /* 0x0000000f0b0a7227 */ /* 0x000fc800078e000a */
[----:B------:R-:W-:Y:S01]  /*0230*/  IMAD.MOV.U32 R11, RZ, RZ, R12 ;  /* 0x000000ffff0b7224 */ /* 0x000fe200078e000c */
[----:B0-----:R-:W-:Y:S06]  /*0240*/  @!P0 EXIT ;  /* 0x000000000000894d */ /* 0x001fec0003800000 */
[----:B------:R-:W-:Y:S01]  /*0250*/  IABS R12, R19 ;  /* 0x00000013000c7213 */ /* 0x000fe20000000000 */
[----:B------:R-:W-:Y:S01]  /*0260*/  IMAD.MOV R14, RZ, RZ, -R2 ;  /* 0x000000ffff0e7224 */ /* 0x000fe200078e0a02 */
[----:B------:R-:W-:Y:S01]  /*0270*/  IABS R15, R3 ;  /* 0x00000003000f7213 */ /* 0x000fe20000000000 */
[----:B------:R-:W-:Y:S01]  /*0280*/  IMAD.HI.U32 R16, R10, R11, RZ ;  /* 0x0000000b0a107227 */ /* 0x000fe200078e00ff */
[----:B------:R-:W0:Y:S03]  /*0290*/  LDC.64 R22, c[0x0][0x3d0] ;  /* 0x0000f400ff167b82 */ /* 0x000e260000000a00 */
[----:B------:R-:W-:Y:S02]  /*02a0*/  IMAD.MOV.U32 R2, RZ, RZ, R12 ;  /* 0x000000ffff027224 */ /* 0x000fe400078e000c */
[----:B------:R-:W-:Y:S02]  /*02b0*/  IMAD R10, R16, R14, R11 ;  /* 0x0000000e100a7224 */ /* 0x000fe400078e020b */
[----:B------:R-:W1:Y:S01]  /*02c0*/  I2F.RP R12, R2 ;  /* 0x00000002000c7306 */ /* 0x000e620000209400 */
[----:B------:R-:W2:Y:S02]  /*02d0*/  LDC.64 R20, c[0x0][0x3e0] ;  /* 0x0000f800ff147b82 */ /* 0x000ea40000000a00 */
[----:B------:R-:W-:-:S05]  /*02e0*/  ISETP.GT.U32.AND P1, PT, R13, R10, PT ;  /* 0x0000000a0d00720c */ /* 0x000fca0003f24070 */
[----:B-1----:R-:W1:Y:S08]  /*02f0*/  MUFU.RCP R12, R12 ;  /* 0x0000000c000c7308 */ /* 0x002e700000001000 */
[----:B------:R-:W-:Y:S01]  /*0300*/  @!P1 IADD3 R10, PT, PT, R10, -R13, RZ ;  /* 0x8000000d0a0a9210 */ /* 0x000fe20007ffe0ff */
[----:B------:R-:W-:Y:S01]  /*0310*/  @!P1 VIADD R16, R16, 0x1 ;  /* 0x0000000110109836 */ /* 0x000fe20000000000 */
[----:B------:R-:W-:-:S02]  /*0320*/  ISETP.NE.AND P1, PT, R5, RZ, PT ;  /* 0x000000ff0500720c */ /* 0x000fc40003f25270 */
[----:B------:R-:W-:Y:S02]  /*0330*/  ISETP.GE.U32.AND P0, PT, R10, R13, PT ;  /* 0x0000000d0a00720c */ /* 0x000fe40003f06070 */
[----:B------:R-:W-:-:S04]  /*0340*/  LOP3.LUT R10, R4, R5, RZ, 0x3c, !PT ;  /* 0x00000005040a7212 */ /* 0x000fc800078e3cff */
[----:B------:R-:W-:Y:S01]  /*0350*/  ISETP.GE.AND P2, PT, R10, RZ, PT ;  /* 0x000000ff0a00720c */ /* 0x000fe20003f46270 */
[----:B-1----:R-:W-:-:S06]  /*0360*/  VIADD R10, R12, 0xffffffe ;  /* 0x0ffffffe0c0a7836 */ /* 0x002fcc0000000000 */
[----:B------:R-:W-:Y:S01]  /*0370*/  @P0 VIADD R16, R16, 0x1 ;  /* 0x0000000110100836 */ /* 0x000fe20000000000 */
[----:B------:R1:W3:Y:S05]  /*0380*/  F2I.FTZ.U32.TRUNC.NTZ R11, R10 ;  /* 0x0000000a000b7305 */ /* 0x0002ea000021f000 */
[----:B------:R-:W-:Y:S02]  /*0390*/  @!P2 IADD3 R16, PT, PT, -R16, RZ, RZ ;  /* 0x000000ff1010a210 */ /* 0x000fe40007ffe1ff */
[----:B------:R-:W-:Y:S01]  /*03a0*/  @!P1 LOP3.LUT R16, RZ, R5, RZ, 0x33, !PT ;  /* 0x00000005ff109212 */ /* 0x000fe200078e33ff */
[----:B-1----:R-:W-:-:S04]  /*03b0*/  IMAD.MOV.U32 R10, RZ, RZ, RZ ;  /* 0x000000ffff0a7224 */ /* 0x002fc800078e00ff */
[----:B------:R-:W-:Y:S02]  /*03c0*/  IMAD.MOV R12, RZ, RZ, -R16 ;  /* 0x000000ffff0c7224 */ /* 0x000fe400078e0a10 */
[--C-:B---3--:R-:W-:Y:S02]  /*03d0*/  IMAD.MOV R13, RZ, RZ, -R11.reuse ;  /* 0x000000ffff0d7224 */ /* 0x108fe400078e0a0b */
[----:B------:R-:W-:Y:S01]  /*03e0*/  IMAD R14, R5, R12, R4 ;  /* 0x0000000c050e7224 */ /* 0x000fe200078e0204 */
[----:B------:R-:W-:Y:S01]  /*03f0*/  IABS R12, R19 ;  /* 0x00000013000c7213 */ /* 0x000fe20000000000 */
[----:B------:R-:W-:Y:S01]  /*0400*/  IMAD R5, R13, R2, RZ ;  /* 0x000000020d057224 */ /* 0x000fe200078e02ff */
[----:B------:R-:W-:Y:S02]  /*0410*/  IABS R13, R0 ;  /* 0x00000000000d7213 */ /* 0x000fe40000000000 */
[----:B------:R-:W-:Y:S01]  /*0420*/  IABS R4, R14 ;  /* 0x0000000e00047213 */ /* 0x000fe20000000000 */
[----:B------:R-:W-:Y:S01]  /*0430*/  IMAD.HI.U32 R10, R11, R5, R10 ;  /* 0x000000050b0a7227 */ /* 0x000fe200078e000a */
[----:B------:R-:W-:-:S03]  /*0440*/  IADD3 R11, PT, PT, RZ, -R12, RZ ;  /* 0x8000000cff0b7210 */ /* 0x000fc60007ffe0ff */
[----:B------:R-:W-:Y:S02]  /*0450*/  IMAD.MOV.U32 R5, RZ, RZ, R4 ;  /* 0x000000ffff057224 */ /* 0x000fe400078e0004 */
[----:B------:R-:W-:Y:S02]  /*0460*/  IMAD.MOV.U32 R4, RZ, RZ, R13 ;  /* 0x000000ffff047224 */ /* 0x000fe400078e000d */
[----:B------:R-:W-:Y:S02]  /*0470*/  IMAD.HI.U32 R12, R10, R5, RZ ;  /* 0x000000050a0c7227 */ /* 0x000fe400078e00ff */
[----:B------:R-:W1:Y:S02]  /*0480*/  I2F.RP R13, R4 ;  /* 0x00000004000d7306 */ /* 0x000e640000209400 */
[----:B------:R-:W-:-:S05]  /*0490*/  IMAD R5, R12, R11, R5 ;  /* 0x0000000b0c057224 */ /* 0x000fca00078e0205 */
[----:B------:R-:W-:Y:S01]  /*04a0*/  ISETP.GT.U32.AND P1, PT, R2, R5, PT ;  /* 0x000000050200720c */ /* 0x000fe20003f24070 */
[----:B-1----:R-:W1:-:S12]  /*04b0*/  MUFU.RCP R13, R13 ;  /* 0x0000000d000d7308 */ /* 0x002e580000001000 */
[----:B------:R-:W-:Y:S02]  /*04c0*/  @!P1 IMAD.IADD R5, R5, 0x1, -R2 ;  /* 0x0000000105059824 */ /* 0x000fe400078e0a02 */
[----:B------:R-:W-:Y:S01]  /*04d0*/  @!P1 VIADD R12, R12, 0x1 ;  /* 0x000000010c0c9836 */ /* 0x000fe20000000000 */
[----:B------:R-:W-:Y:S02]  /*04e0*/  ISETP.NE.AND P1, PT, R19, RZ, PT ;  /* 0x000000ff1300720c */ /* 0x000fe40003f25270 */
[----:B------:R-:W-:Y:S02]  /*04f0*/  ISETP.GE.U32.AND P0, PT, R5, R2, PT ;  /* 0x000000020500720c */ /* 0x000fe40003f06070 */
[----:B------:R-:W-:-:S04]  /*0500*/  LOP3.LUT R2, R14, R19, RZ, 0x3c, !PT ;  /* 0x000000130e027212 */ /* 0x000fc800078e3cff */
[----:B------:R-:W-:Y:S02]  /*0510*/  ISETP.GE.AND P2, PT, R2, RZ, PT ;  /* 0x000000ff0200720c */ /* 0x000fe40003f46270 */
[----:B-1----:R-:W-:Y:S02]  /*0520*/  IADD3 R10, PT, PT, R13, 0xffffffe, RZ ;  /* 0x0ffffffe0d0a7810 */ /* 0x002fe40007ffe0ff */
[----:B------:R-:W-:Y:S02]  /*0530*/  IABS R13, R0 ;  /* 0x00000000000d7213 */ /* 0x000fe40000000000 */
[----:B------:R1:W3:Y:S01]  /*0540*/  F2I.FTZ.U32.TRUNC.NTZ R11, R10 ;  /* 0x0000000a000b7305 */ /* 0x0002e2000021f000 */
[----:B------:R-:W-:Y:S02]  /*0550*/  @P0 VIADD R12, R12, 0x1 ;  /* 0x000000010c0c0836 */ /* 0x000fe40000000000 */
[----:B------:R-:W-:-:S04]  /*0560*/  IMAD.MOV R13, RZ, RZ, -R13 ;  /* 0x000000ffff0d7224 */ /* 0x000fc800078e0a0d */
[----:B------:R-:W-:Y:S01]  /*0570*/  @!P2 IMAD.MOV R12, RZ, RZ, -R12 ;  /* 0x000000ffff0ca224 */ /* 0x000fe200078e0a0c */
[----:B------:R-:W-:Y:S01]  /*0580*/  @!P1 LOP3.LUT R12, RZ, R19, RZ, 0x33, !PT ;  /* 0x00000013ff0c9212 */ /* 0x000fe200078e33ff */
[----:B-1----:R-:W-:-:S04]  /*0590*/  IMAD.MOV.U32 R10, RZ, RZ, RZ ;  /* 0x000000ffff0a7224 */ /* 0x002fc800078e00ff */
[----:B------:R-:W-:Y:S01]  /*05a0*/  IMAD.MOV R2, RZ, RZ, -R12 ;  /* 0x000000ffff027224 */ /* 0x000fe200078e0a0c */
[----:B---3--:R-:W-:-:S03]  /*05b0*/  IADD3 R5, PT, PT, RZ, -R11, RZ ;  /* 0x8000000bff057210 */ /* 0x008fc60007ffe0ff */
[----:B------:R-:W-:Y:S02]  /*05c0*/  IMAD R19, R19, R2, R14 ;  /* 0x0000000213137224 */ /* 0x000fe400078e020e */
[----:B------:R-:W-:-:S03]  /*05d0*/  IMAD R5, R5, R4, RZ ;  /* 0x0000000405057224 */ /* 0x000fc600078e02ff */
[----:B------:R-:W-:Y:S01]  /*05e0*/  IABS R2, R19 ;  /* 0x0000001300027213 */ /* 0x000fe20000000000 */
[----:B------:R-:W-:-:S03]  /*05f0*/  IMAD.HI.U32 R10, R11, R5, R10 ;  /* 0x000000050b0a7227 */ /* 0x000fc600078e000a */
[----:B------:R-:W-:Y:S01]  /*0600*/  MOV R11, R2 ;  /* 0x00000002000b7202 */ /* 0x000fe20000000f00 */
[----:B------:R-:W-:Y:S02]  /*0610*/  IMAD.MOV.U32 R2, RZ, RZ, R13 ;  /* 0x000000ffff027224 */ /* 0x000fe400078e000d */
[----:B------:R-:W1:Y:S02]  /*0620*/  I2F.RP R13, R15 ;  /* 0x0000000f000d7306 */ /* 0x000e640000209400 */
[----:B------:R-:W-:-:S04]  /*0630*/  IMAD.HI.U32 R5, R10, R11, RZ ;  /* 0x0000000b0a057227 */ /* 0x000fc800078e00ff */
[----:B------:R-:W-:Y:S01]  /*0640*/  IMAD R11, R5, R2, R11 ;  /* 0x00000002050b7224 */ /* 0x000fe200078e020b */
[----:B------:R-:W-:-:S04]  /*0650*/  LOP3.LUT R2, R19, R0, RZ, 0x3c, !PT ;  /* 0x0000000013027212 */ /* 0x000fc800078e3cff */
[----:B------:R-:W-:Y:S02]  /*0660*/  ISETP.GT.U32.AND P1, PT, R4, R11, PT ;  /* 0x0000000b0400720c */ /* 0x000fe40003f24070 */
[----:B------:R-:W-:Y:S01]  /*0670*/  ISETP.GE.AND P2, PT, R2, RZ, PT ;  /* 0x000000ff0200720c */ /* 0x000fe20003f46270 */
[----:B-1----:R-:W1:Y:S10]  /*0680*/  MUFU.RCP R13, R13 ;  /* 0x0000000d000d7308 */ /* 0x002e740000001000 */
[----:B------:R-:W-:Y:S01]  /*0690*/  @!P1 IMAD.IADD R11, R11, 0x1, -R4 ;  /* 0x000000010b0b9824 */ /* 0x000fe200078e0a04 */
[----:B------:R-:W-:-:S02]  /*06a0*/  @!P1 IADD3 R5, PT, PT, R5, 0x1, RZ ;  /* 0x0000000105059810 */ /* 0x000fc40007ffe0ff */
[----:B------:R-:W-:Y:S02]  /*06b0*/  ISETP.NE.AND P1, PT, R0, RZ, PT ;  /* 0x000000ff0000720c */ /* 0x000fe40003f25270 */
[----:B------:R-:W-:Y:S01]  /*06c0*/  ISETP.GE.U32.AND P0, PT, R11, R4, PT ;  /* 0x000000040b00720c */ /* 0x000fe20003f06070 */
[----:B-1----:R-:W-:-:S04]  /*06d0*/  VIADD R10, R13, 0xffffffe ;  /* 0x0ffffffe0d0a7836 */ /* 0x002fc80000000000 */
[----:B------:R1:W3:Y:S08]  /*06e0*/  F2I.FTZ.U32.TRUNC.NTZ R11, R10 ;  /* 0x0000000a000b7305 */ /* 0x0002f0000021f000 */
[----:B------:R-:W-:-:S04]  /*06f0*/  @P0 VIADD R5, R5, 0x1 ;  /* 0x0000000105050836 */ /* 0x000fc80000000000 */
[----:B------:R-:W-:Y:S01]  /*0700*/  @!P2 IMAD.MOV R5, RZ, RZ, -R5 ;  /* 0x000000ffff05a224 */ /* 0x000fe200078e0a05 */
[----:B------:R-:W-:Y:S01]  /*0710*/  @!P1 LOP3.LUT R5, RZ, R0, RZ, 0x33, !PT ;  /* 0x00000000ff059212 */ /* 0x000fe200078e33ff */
[----:B-1----:R-:W-:-:S03]  /*0720*/  IMAD.MOV.U32 R10, RZ, RZ, RZ ;  /* 0x000000ffff0a7224 */ /* 0x002fc600078e00ff */
[----:B------:R-:W-:Y:S01]  /*0730*/  IADD3 R13, PT, PT, -R5, RZ, RZ ;  /* 0x000000ff050d7210 */ /* 0x000fe20007ffe1ff */
[----:B---3--:R-:W-:-:S04]  /*0740*/  IMAD.MOV R2, RZ, RZ, -R11 ;  /* 0x000000ffff027224 */ /* 0x008fc800078e0a0b */
[----:B------:R-:W-:Y:S01]  /*0750*/  IMAD R24, R0, R13, R19 ;  /* 0x0000000d00187224 */ /* 0x000fe200078e0213 */
[----:B------:R-:W-:Y:S01]  /*0760*/  MOV R19, RZ ;  /* 0x000000ff00137202 */ /* 0x000fe20000000f00 */
[----:B------:R-:W-:-:S03]  /*0770*/  IMAD R13, R2, R15, RZ ;  /* 0x0000000f020d7224 */ /* 0x000fc600078e02ff */
[----:B------:R-:W-:Y:S01]  /*0780*/  IABS R2, R24 ;  /* 0x0000001800027213 */ /* 0x000fe20000000000 */
[----:B------:R-:W-:-:S04]  /*0790*/  IMAD.HI.U32 R10, R11, R13, R10 ;  /* 0x0000000d0b0a7227 */ /* 0x000fc800078e000a */
[----:B0-----:R-:W-:-:S04]  /*07a0*/  IMAD.WIDE R12, R12, 0x4, R22 ;  /* 0x000000040c0c7825 */ /* 0x001fc800078e0216 */
[----:B------:R-:W-:Y:S02]  /*07b0*/  IMAD.HI.U32 R0, R10, R2, RZ ;  /* 0x000000020a007227 */ /* 0x000fe400078e00ff */
[----:B------:R-:W0:Y:S02]  /*07c0*/  LDC.64 R10, c[0x0][0x3a0] ;  /* 0x0000e800ff0a7b82 */ /* 0x000e240000000a00 */
[----:B------:R-:W-:-:S04]  /*07d0*/  IMAD.MOV R4, RZ, RZ, -R0 ;  /* 0x000000ffff047224 */ /* 0x000fc800078e0a00 */
[----:B------:R-:W-:-:S05]  /*07e0*/  IMAD R2, R15, R4, R2 ;  /* 0x000000040f027224 */ /* 0x000fca00078e0202 */
[----:B------:R-:W-:-:S13]  /*07f0*/  ISETP.GT.U32.AND P1, PT, R15, R2, PT ;  /* 0x000000020f00720c */ /* 0x000fda0003f24070 */
[----:B------:R-:W-:Y:S01]  /*0800*/  @!P1 IMAD.IADD R2, R2, 0x1, -R15 ;  /* 0x0000000102029824 */ /* 0x000fe200078e0a0f */
[----:B------:R-:W-:Y:S02]  /*0810*/  @!P1 IADD3 R0, PT, PT, R0, 0x1, RZ ;  /* 0x0000000100009810 */ /* 0x000fe40007ffe0ff */
[----:B------:R-:W-:Y:S02]  /*0820*/  ISETP.NE.AND P1, PT, R3, RZ, PT ;  /* 0x000000ff0300720c */ /* 0x000fe40003f25270 */
[----:B------:R-:W-:Y:S02]  /*0830*/  ISETP.GE.U32.AND P0, PT, R2, R15, PT ;  /* 0x0000000f0200720c */ /* 0x000fe40003f06070 */
[----:B------:R-:W-:Y:S01]  /*0840*/  LOP3.LUT R2, R24, R3, RZ, 0x3c, !PT ;  /* 0x0000000318027212 */ /* 0x000fe200078e3cff */
[----:B------:R-:W1:Y:S03]  /*0850*/  LDC.64 R14, c[0x0][0x3d8] ;  /* 0x0000f600ff0e7b82 */ /* 0x000e660000000a00 */
[----:B------:R-:W-:-:S07]  /*0860*/  ISETP.GE.AND P2, PT, R2, RZ, PT ;  /* 0x000000ff0200720c */ /* 0x000fce0003f46270 */
[----:B------:R-:W-:-:S06]  /*0870*/  @P0 VIADD R0, R0, 0x1 ;  /* 0x0000000100000836 */ /* 0x000fcc0000000000 */
[----:B------:R-:W-:Y:S01]  /*0880*/  @!P2 IMAD.MOV R0, RZ, RZ, -R0 ;  /* 0x000000ffff00a224 */ /* 0x000fe200078e0a00 */
[----:B------:R-:W-:-:S05]  /*0890*/  @!P1 LOP3.LUT R0, RZ, R3, RZ, 0x33, !PT ;  /* 0x00000003ff009212 */ /* 0x000fca00078e33ff */
[----:B------:R-:W-:Y:S02]  /*08a0*/  IMAD.MOV R2, RZ, RZ, -R0 ;  /* 0x000000ffff027224 */ /* 0x000fe400078e0a00 */
[----:B-1----:R-:W-:-:S04]  /*08b0*/  IMAD.WIDE R14, R16, 0x4, R14 ;  /* 0x00000004100e7825 */ /* 0x002fc800078e020e */
[----:B------:R-:W-:Y:S02]  /*08c0*/  IMAD R3, R3, R2, R24 ;  /* 0x0000000203037224 */ /* 0x000fe400078e0218 */
[----:B------:R-:W-:Y:S02]  /*08d0*/  IMAD R18, R5, R18, R0 ;  /* 0x0000001205127224 */ /* 0x000fe400078e0200 */
[----:B0-----:R-:W-:-:S04]  /*08e0*/  IMAD.WIDE R10, R3, 0x4, R10 ;  /* 0x00000004030a7825 */ /* 0x001fc800078e020a */
[----:B--2---:R-:W-:-:S07]  /*08f0*/  IMAD.WIDE R16, R16, 0x4, R20 ;  /* 0x0000000410107825 */ /* 0x004fce00078e0214 */
.L_x_17:
[----:B0-----:R-:W0:Y:S01]  /*0900*/  LDC.64 R2, c[0x0][0x3a8] ;  /* 0x0000ea00ff027b82 */ /* 0x001e220000000a00 */
[----:B------:R-:W1:Y:S01]  /*0910*/  LDCU UR10, c[0x0][0x404] ;  /* 0x00008080ff0a77ac */ /* 0x000e620008000800 */
[----:B------:R-:W2:Y:S04]  /*0920*/  LDG.E R25, desc[UR6][R14.64] ;  /* 0x000000060e197981 */ /* 0x000ea8000c1e1900 */
[----:B------:R-:W3:Y:S02]  /*0930*/  LDG.E R23, desc[UR6][R10.64] ;  /* 0x000000060a177981 */ /* 0x000ee4000c1e1900 */
[----:B------:R-:W4:Y:S01]  /*0940*/  LDC.64 R20, c[0x0][0x3e8] ;  /* 0x0000fa00ff147b82 */ /* 0x000f220000000a00 */
[----:B-1----:R-:W-:-:S04]  /*0950*/  IMAD R24, R5, UR10, R19 ;  /* 0x0000000a05187c24 */ /* 0x002fc8000f8e0213 */
[----:B0-----:R-:W-:-:S06]  /*0960*/  IMAD.WIDE R2, R24, 0x4, R2 ;  /* 0x0000000418027825 */ /* 0x001fcc00078e0202 */
[----:B------:R-:W2:Y:S01]  /*0970*/  LDG.E R2, desc[UR6][R2.64] ;  /* 0x0000000602027981 */ /* 0x000ea2000c1e1900 */
[----:B----4-:R-:W-:-:S06]  /*0980*/  IMAD.WIDE R20, R24, 0x4, R20 ;  /* 0x0000000418147825 */ /* 0x010fcc00078e0214 */
[----:B------:R-:W3:Y:S01]  /*0990*/  LDG.E R20, desc[UR6][R20.64] ;  /* 0x0000000614147981 */ /* 0x000ee2000c1e1900 */
[----:B------:R-:W-:Y:S01]  /*09a0*/  BSSY.RECONVERGENT B0, `(.L_x_0) ;  /* 0x0000044000007945 */ /* 0x000fe20003800200 */
[----:B--2---:R-:W-:-:S04]  /*09b0*/  FADD R0, R2, R25 ;  /* 0x0000001902007221 */ /* 0x004fc80000000000 */
[----:B---3--:R-:W-:-:S04]  /*09c0*/  FFMA R23, -R23, R0, R20 ;  /* 0x0000000017177223 */ /* 0x008fc80000000114 */
[----:B------:R-:W-:-:S06]  /*09d0*/  FMUL R0, R23, 0.63661974668502807617 ;  /* 0x3f22f98317007820 */ /* 0x000fcc0000400000 */
[----:B------:R-:W0:Y:S01]  /*09e0*/  F2I.NTZ R0, R0 ;  /* 0x0000000000007305 */ /* 0x000e220000203100 */
[----:B------:R-:W-:Y:S02]  /*09f0*/  FSETP.GE.AND P0, PT, |R23|, 105615, PT ;  /* 0x47ce47801700780b */ /* 0x000fe40003f06200 */
[----:B0-----:R-:W-:-:S05]  /*0a00*/  I2FP.F32.S32 R28, R0 ;  /* 0x00000000001c7245 */ /* 0x001fca0000201400 */
[----:B------:R-:W-:-:S04]  /*0a10*/  FFMA R25, R28, -1.5707962512969970703, R23 ;  /* 0xbfc90fda1c197823 */ /* 0x000fc80000000017 */
[----:B------:R-:W-:-:S04]  /*0a20*/  FFMA R25, R28, -7.5497894158615963534e-08, R25 ;  /* 0xb3a221681c197823 */ /* 0x000fc80000000019 */
[----:B------:R-:W-:Y:S01]  /*0a30*/  FFMA R28, R28, -5.3903029534742383927e-15, R25 ;  /* 0xa7c234c51c1c7823 */ /* 0x000fe20000000019 */
[----:B------:R-:W-:-:S03]  /*0a40*/  IMAD.MOV.U32 R20, RZ, RZ, R0 ;  /* 0x000000ffff147224 */ /* 0x000fc600078e0000 */
[----:B------:R-:W-:Y:S01]  /*0a50*/  IMAD.MOV.U32 R2, RZ, RZ, R28 ;  /* 0x000000ffff027224 */ /* 0x000fe200078e001c */
[----:B------:R-:W-:Y:S06]  /*0a60*/  @!P0 BRA `(.L_x_1) ;  /* 0x0000000000dc8947 */ /* 0x000fec0003800000 */
[----:B------:R-:W-:-:S13]  /*0a70*/  FSETP.NEU.AND P1, PT, |R23|, +INF , PT ;  /* 0x7f8000001700780b */ /* 0x000fda0003f2d200 */
[----:B------:R-:W-:Y:S01]  /*0a80*/  @!P1 FMUL R2, RZ, R23 ;  /* 0x00000017ff029220 */ /* 0x000fe20000400000 */
[----:B------:R-:W-:Y:S01]  /*0a90*/  @!P1 IMAD.MOV.U32 R0, RZ, RZ, RZ ;  /* 0x000000ffff009224 */ /* 0x000fe200078e00ff */
[----:B------:R-:W-:Y:S06]  /*0aa0*/  @!P1 BRA `(.L_x_1) ;  /* 0x0000000000cc9947 */ /* 0x000fec0003800000 */
[----:B------:R-:W-:Y:S01]  /*0ab0*/  SHF.L.U32 R2, R23, 0x8, RZ ;  /* 0x0000000817027819 */ /* 0x000fe200000006ff */
[----:B------:R-:W-:Y:S01]  /*0ac0*/  IMAD.MOV.U32 R22, RZ, RZ, RZ ;  /* 0x000000ffff167224 */ /* 0x000fe200078e00ff */
[----:B------:R-:W0:Y:S01]  /*0ad0*/  LDCU.64 UR8, c[0x4][URZ] ;  /* 0x01000000ff0877ac */ /* 0x000e220008000a00 */
[----:B------:R-:W-:Y:S01]  /*0ae0*/  IMAD.MOV.U32 R0, RZ, RZ, R1 ;  /* 0x000000ffff007224 */ /* 0x000fe200078e0001 */
[----:B------:R-:W-:Y:S01]  /*0af0*/  LOP3.LUT R25, R2, 0x80000000, RZ, 0xfc, !PT ;  /* 0x8000000002197812 */ /* 0x000fe200078efcff */
[----:B------:R-:W-:Y:S01]  /*0b00*/  UMOV UR5, URZ ;  /* 0x000000ff00057c82 */ /* 0x000fe20008000000 */
[----:B------:R-:W-:-:S05]  /*0b10*/  UMOV UR4, URZ ;  /* 0x000000ff00047c82 */ /* 0x000fca0008000000 */
.L_x_2:
[----:B0-----:R-:W-:Y:S01]  /*0b20*/  IMAD.U32 R26, RZ, RZ, UR8 ;  /* 0x00000008ff1a7e24 */ /* 0x001fe2000f8e00ff */
[----:B------:R-:W-:-:S05]  /*0b30*/  MOV R27, UR9 ;  /* 0x00000009001b7c02 */ /* 0x000fca0008000f00 */
[----:B------:R-:W2:Y:S01]  /*0b40*/  LDG.E.CONSTANT R2, desc[UR6][R26.64] ;  /* 0x000000061a027981 */ /* 0x000ea2000c1e9900 */
[----:B------:R-:W-:Y:S02]  /*0b50*/  UIADD3 UR8, UP0, UPT, UR8, 0x4, URZ ;  /* 0x0000000408087890 */ /* 0x000fe4000ff1e0ff */
[----:B------:R-:W-:Y:S02]  /*0b60*/  UIADD3 UR4, UPT, UPT, UR4, 0x1, URZ ;  /* 0x0000000104047890 */ /* 0x000fe4000fffe0ff */
[----:B------:R-:W-:Y:S02]  /*0b70*/  UIADD3.X UR9, UPT, UPT, URZ, UR9, URZ, UP0, !UPT ;  /* 0x00000009ff097290 */ /* 0x000fe400087fe4ff */
[----:B------:R-:W-:Y:S01]  /*0b80*/  UISETP.NE.AND UP0, UPT, UR4, 0x6, UPT ;  /* 0x000000060400788c */ /* 0x000fe2000bf05270 */
[----:B--2---:R-:W-:-:S03]  /*0b90*/  IMAD.WIDE.U32 R2, R2, R25, RZ ;  /* 0x0000001902027225 */ /* 0x004fc600078e00ff */
[----:B------:R-:W-:-:S04]  /*0ba0*/  IADD3 R21, P1, PT, R2, R22, RZ ;  /* 0x0000001602157210 */ /* 0x000fc80007f3e0ff */
[----:B------:R-:W-:Y:S01]  /*0bb0*/  IADD3.X R22, PT, PT, R3, UR5, RZ, P1, !PT ;  /* 0x0000000503167c10 */ /* 0x000fe20008ffe4ff */
[----:B------:R0:W-:Y:S02]  /*0bc0*/  STL [R0], R21 ;  /* 0x0000001500007387 */ /* 0x0001e40000100800 */
[----:B0-----:R-:W-:Y:S01]  /*0bd0*/  VIADD R0, R0, 0x4 ;  /* 0x0000000400007836 */ /* 0x001fe20000000000 */
[----:B------:R-:W-:Y:S06]  /*0be0*/  BRA.U UP0, `(.L_x_2) ;  /* 0xfffffffd00cc7547 */ /* 0x000fec000b83ffff */
[----:B------:R-:W-:Y:S01]  /*0bf0*/  SHF.R.U32.HI R4, RZ, 0x17, R23 ;  /* 0x00000017ff047819 */ /* 0x000fe20000011617 */
[----:B------:R0:W-:Y:S03]  /*0c00*/  STL [R1+0x18], R22 ;  /* 0x0000181601007387 */ /* 0x0001e60000100800 */
[C---:B------:R-:W-:Y:S02]  /*0c10*/  LOP3.LUT R0, R4.reuse, 0xe0, RZ, 0xc0, !PT ;  /* 0x000000e004007812 */ /* 0x040fe400078ec0ff */
[----:B------:R-:W-:-:S03]  /*0c20*/  LOP3.LUT P1, RZ, R4, 0x1f, RZ, 0xc0, !PT ;  /* 0x0000001f04ff7812 */ /* 0x000fc6000782c0ff */
[----:B------:R-:W-:-:S05]  /*0c30*/  VIADD R0, R0, 0xffffff80 ;  /* 0xffffff8000007836 */ /* 0x000fca0000000000 */
[----:B------:R-:W-:-:S05]  /*0c40*/  SHF.R.U32.HI R0, RZ, 0x5, R0 ;  /* 0x00000005ff007819 */ /* 0x000fca0000011600 */
[----:B------:R-:W-:-:S05]  /*0c50*/  IMAD R21, R0, -0x4, R1 ;  /* 0xfffffffc00157824 */ /* 0x000fca00078e0201 */
[----:B------:R-:W2:Y:S04]  /*0c60*/  LDL R0, [R21+0x18] ;  /* 0x0000180015007983 */ /* 0x000ea80000100800 */
[----:B------:R-:W2:Y:S04]  /*0c70*/  LDL R3, [R21+0x14] ;  /* 0x0000140015037983 */ /* 0x000ea80000100800 */
[----:B------:R-:W3:Y:S01]  /*0c80*/  @P1 LDL R2, [R21+0x10] ;  /* 0x0000100015021983 */ /* 0x000ee20000100800 */
[----:B------:R-:W-:Y:S01]  /*0c90*/  LOP3.LUT R4, R4, 0x1f, RZ, 0xc0, !PT ;  /* 0x0000001f04047812 */ /* 0x000fe200078ec0ff */
[----:B------:R-:W-:Y:S01]  /*0ca0*/  UMOV UR4, 0x54442d19 ;  /* 0x54442d1900047882 */ /* 0x000fe20000000000 */
[----:B------:R-:W-:-:S02]  /*0cb0*/  UMOV UR5, 0x3bf921fb ;  /* 0x3bf921fb00057882 */ /* 0x000fc40000000000 */
[-C--:B--2---:R-:W-:Y:S02]  /*0cc0*/  @P1 SHF.L.W.U32.HI R0, R3, R4.reuse, R0 ;  /* 0x0000000403001219 */ /* 0x084fe40000010e00 */
[----:B---3--:R-:W-:Y:S02]  /*0cd0*/  @P1 SHF.L.W.U32.HI R3, R2, R4, R3 ;  /* 0x0000000402031219 */ /* 0x008fe40000010e03 */
[----:B------:R-:W-:Y:S02]  /*0ce0*/  ISETP.GE.AND P1, PT, R23, RZ, PT ;  /* 0x000000ff1700720c */ /* 0x000fe40003f26270 */
[C---:B------:R-:W-:Y:S01]  /*0cf0*/  SHF.L.W.U32.HI R2, R3.reuse, 0x2, R0 ;  /* 0x0000000203027819 */ /* 0x040fe20000010e00 */
[----:B------:R-:W-:-:S03]  /*0d00*/  IMAD.SHL.U32 R3, R3, 0x4, RZ ;  /* 0x0000000403037824 */ /* 0x000fc600078e00ff */
[----:B------:R-:W-:-:S04]  /*0d10*/  SHF.R.S32.HI R4, RZ, 0x1f, R2 ;  /* 0x0000001fff047819 */ /* 0x000fc80000011402 */
[C---:B------:R-:W-:Y:S02]  /*0d20*/  LOP3.LUT R26, R4.reuse, R3, RZ, 0x3c, !PT ;  /* 0x00000003041a7212 */ /* 0x040fe400078e3cff */
[----:B------:R-:W-:Y:S02]  /*0d30*/  LOP3.LUT R27, R4, R2, RZ, 0x3c, !PT ;  /* 0x00000002041b7212 */ /* 0x000fe400078e3cff */
[----:B------:R-:W-:Y:S02]  /*0d40*/  SHF.R.U32.HI R3, RZ, 0x1e, R0 ;  /* 0x0000001eff037819 */ /* 0x000fe40000011600 */
[C---:B------:R-:W-:Y:S02]  /*0d50*/  LOP3.LUT R4, R2.reuse, R23, RZ, 0x3c, !PT ;  /* 0x0000001702047212 */ /* 0x040fe400078e3cff */
[----:B------:R-:W1:Y:S01]  /*0d60*/  I2F.F64.S64 R26, R26 ;  /* 0x0000001a001a7312 */ /* 0x000e620000301c00 */
[----:B------:R-:W-:Y:S02]  /*0d70*/  LEA.HI R0, R2, R3, RZ, 0x1 ;  /* 0x0000000302007211 */ /* 0x000fe400078f08ff */
[----:B------:R-:W-:-:S02]  /*0d80*/  ISETP.GE.AND P2, PT, R4, RZ, PT ;  /* 0x000000ff0400720c */ /* 0x000fc40003f46270 */
[----:B------:R-:W-:-:S05]  /*0d90*/  IADD3 R2, PT, PT, -R0, RZ, RZ ;  /* 0x000000ff00027210 */ /* 0x000fca0007ffe1ff */
[----:B------:R-:W-:Y:S01]  /*0da0*/  @!P1 IMAD.MOV.U32 R0, RZ, RZ, R2 ;  /* 0x000000ffff009224 */ /* 0x000fe200078e0002 */
[----:B-1----:R-:W-:-:S10]  /*0db0*/  DMUL R30, R26, UR4 ;  /* 0x000000041a1e7c28 */ /* 0x002fd40008000000 */
[----:B------:R-:W1:Y:S02]  /*0dc0*/  F2F.F32.F64 R30, R30 ;  /* 0x0000001e001e7310 */ /* 0x000e640000301000 */
[----:B01----:R-:W-:-:S07]  /*0dd0*/  FSEL R2, -R30, R30, !P2 ;  /* 0x0000001e1e027208 */ /* 0x003fce0005000100 */
.L_x_1:
[----:B------:R-:W-:Y:S05]  /*0de0*/  BSYNC.RECONVERGENT B0 ;  /* 0x0000000000007941 */ /* 0x000fea0003800200 */
.L_x_0:
[----:B------:R-:W-:Y:S02]  /*0df0*/  IMAD.MOV.U32 R27, RZ, RZ, 0x37cbac00 ;  /* 0x37cbac00ff1b7424 */ /* 0x000fe400078e00ff */
[----:B------:R-:W-:Y:S01]  /*0e00*/  FMUL R3, R2, R2 ;  /* 0x0000000202037220 */ /* 0x000fe20000400000 */
[C---:B------:R-:W-:Y:S01]  /*0e10*/  LOP3.LUT R21, R0.reuse, 0x1, RZ, 0xc0, !PT ;  /* 0x0000000100157812 */ /* 0x040fe200078ec0ff */
[----:B------:R-:W-:Y:S01]  /*0e20*/  IMAD.MOV.U32 R25, RZ, RZ, 0x3c0885e4 ;  /* 0x3c0885e4ff197424 */ /* 0x000fe200078e00ff */
[----:B------:R-:W-:Y:S01]  /*0e30*/  IADD3 R0, PT, PT, R0, 0x1, RZ ;  /* 0x0000000100007810 */ /* 0x000fe20007ffe0ff */
[----:B------:R-:W-:Y:S01]  /*0e40*/  FFMA R4, R3, R27, -0.0013887860113754868507 ;  /* 0xbab607ed03047423 */ /* 0x000fe2000000001b */
[----:B------:R-:W-:Y:S01]  /*0e50*/  ISETP.NE.U32.AND P1, PT, R21, 0x1, PT ;  /* 0x000000011500780c */ /* 0x000fe20003f25070 */
[----:B------:R-:W-:Y:S01]  /*0e60*/  IMAD.MOV.U32 R26, RZ, RZ, 0x3e2aaaa8 ;  /* 0x3e2aaaa8ff1a7424 */ /* 0x000fe200078e00ff */
[----:B------:R-:W-:Y:S01]  /*0e70*/  LOP3.LUT P2, RZ, R0, 0x2, RZ, 0xc0, !PT ;  /* 0x0000000200ff7812 */ /* 0x000fe2000784c0ff */
[----:B------:R-:W-:Y:S01]  /*0e80*/  BSSY.RECONVERGENT B0, `(.L_x_3) ;  /* 0x000003e000007945 */ /* 0x000fe20003800200 */
[----:B------:R-:W-:-:S02]  /*0e90*/  FSEL R4, R4, -0.00019574658654164522886, P1 ;  /* 0xb94d415304047808 */ /* 0x000fc40000800000 */
[----:B------:R-:W-:Y:S02]  /*0ea0*/  FSEL R22, R25, 0.041666727513074874878, !P1 ;  /* 0x3d2aaabb19167808 */ /* 0x000fe40004800000 */
[----:B------:R-:W-:Y:S02]  /*0eb0*/  FSEL R0, R2, 1, !P1 ;  /* 0x3f80000002007808 */ /* 0x000fe40004800000 */
[----:B------:R-:W-:Y:S01]  /*0ec0*/  FSEL R29, -R26, -0.4999999701976776123, !P1 ;  /* 0xbeffffff1a1d7808 */ /* 0x000fe20004800100 */
[C---:B------:R-:W-:Y:S02]  /*0ed0*/  FFMA R4, R3.reuse, R4, R22 ;  /* 0x0000000403047223 */ /* 0x040fe40000000016 */
[C---:B------:R-:W-:Y:S02]  /*0ee0*/  FFMA R21, R3.reuse, R0, RZ ;  /* 0x0000000003157223 */ /* 0x040fe400000000ff */
[----:B------:R-:W-:-:S04]  /*0ef0*/  FFMA R4, R3, R4, R29 ;  /* 0x0000000403047223 */ /* 0x000fc8000000001d */
[----:B------:R-:W-:-:S04]  /*0f00*/  FFMA R22, R21, R4, R0 ;  /* 0x0000000415167223 */ /* 0x000fc80000000000 */
[----:B------:R-:W-:Y:S01]  /*0f10*/  @P2 FADD R22, RZ, -R22 ;  /* 0x80000016ff162221 */ /* 0x000fe20000000000 */
[----:B------:R-:W-:Y:S06]  /*0f20*/  @!P0 BRA `(.L_x_4) ;  /* 0x0000000000cc8947 */ /* 0x000fec0003800000 */
[----:B------:R-:W-:-:S13]  /*0f30*/  FSETP.NEU.AND P0, PT, |R23|, +INF , PT ;  /* 0x7f8000001700780b */ /* 0x000fda0003f0d200 */
[----:B------:R-:W-:Y:S01]  /*0f40*/  @!P0 FMUL R28, RZ, R23 ;  /* 0x00000017ff1c8220 */ /* 0x000fe20000400000 */
[----:B------:R-:W-:Y:S01]  /*0f50*/  @!P0 IMAD.MOV.U32 R20, RZ, RZ, RZ ;  /* 0x000000ffff148224 */ /* 0x000fe200078e00ff */
[----:B------:R-:W-:Y:S06]  /*0f60*/  @!P0 BRA `(.L_x_4) ;  /* 0x0000000000bc8947 */ /* 0x000fec0003800000 */
[----:B------:R-:W-:Y:S01]  /*0f70*/  IMAD.SHL.U32 R2, R23, 0x100, RZ ;  /* 0x0000010017027824 */ /* 0x000fe200078e00ff */
[----:B------:R-:W-:Y:S01]  /*0f80*/  MOV R0, RZ ;  /* 0x000000ff00007202 */ /* 0x000fe20000000f00 */
[----:B------:R-:W-:Y:S01]  /*0f90*/  IMAD.MOV.U32 R4, RZ, RZ, RZ ;  /* 0x000000ffff047224 */ /* 0x000fe200078e00ff */
[----:B------:R-:W-:Y:S02]  /*0fa0*/  UMOV UR4, URZ ;  /* 0x000000ff00047c82 */ /* 0x000fe40008000000 */
[----:B------:R-:W-:-:S07]  /*0fb0*/  LOP3.LUT R31, R2, 0x80000000, RZ, 0xfc, !PT ;  /* 0x80000000021f7812 */ /* 0x000fce00078efcff */
.L_x_5:
[----:B0-----:R-:W0:Y:S02]  /*0fc0*/  LDC.64 R2, c[0x4][RZ] ;  /* 0x01000000ff027b82 */ /* 0x001e240000000a00 */
[----:B0-----:R-:W-:-:S05]  /*0fd0*/  IMAD.WIDE.U32 R20, R4, 0x4, R2 ;  /* 0x0000000404147825 */ /* 0x001fca00078e0002 */
[----:B------:R-:W2:Y:S01]  /*0fe0*/  LDG.E.CONSTANT R2, desc[UR6][R20.64] ;  /* 0x0000000614027981 */ /* 0x000ea2000c1e9900 */
[C---:B------:R-:W-:Y:S02]  /*0ff0*/  IMAD R28, R4.reuse, 0x4, R1 ;  /* 0x00000004041c7824 */ /* 0x040fe400078e0201 */
[----:B------:R-:W-:-:S05]  /*1000*/  VIADD R4, R4, 0x1 ;  /* 0x0000000104047836 */ /* 0x000fca0000000000 */
[----:B------:R-:W-:Y:S01]  /*1010*/  ISETP.NE.AND P0, PT, R4, 0x6, PT ;  /* 0x000000060400780c */ /* 0x000fe20003f05270 */
[----:B--2---:R-:W-:-:S03]  /*1020*/  IMAD.WIDE.U32 R2, R2, R31, RZ ;  /* 0x0000001f02027225 */ /* 0x004fc600078e00ff */
[----:B------:R-:W-:-:S04]  /*1030*/  IADD3 R29, P1, PT, R2, R0, RZ ;  /* 0x00000000021d7210 */ /* 0x000fc80007f3e0ff */
[----:B------:R-:W-:Y:S01]  /*1040*/  IADD3.X R0, PT, PT, R3, UR4, RZ, P1, !PT ;  /* 0x0000000403007c10 */ /* 0x000fe20008ffe4ff */
[----:B------:R0:W-:Y:S04]  /*1050*/  STL [R28], R29 ;  /* 0x0000001d1c007387 */ /* 0x0001e80000100800 */
[----:B------:R-:W-:Y:S05]  /*1060*/  @P0 BRA `(.L_x_5) ;  /* 0xfffffffc00d40947 */ /* 0x000fea000383ffff */
[----:B------:R-:W-:Y:S01]  /*1070*/  SHF.R.U32.HI R20, RZ, 0x17, R23 ;  /* 0x00000017ff147819 */ /* 0x000fe20000011617 */
[----:B------:R1:W-:Y:S03]  /*1080*/  STL [R1+0x18], R0 ;  /* 0x0000180001007387 */ /* 0x0003e60000100800 */
[C---:B------:R-:W-:Y:S02]  /*1090*/  LOP3.LUT R2, R20.reuse, 0xe0, RZ, 0xc0, !PT ;  /* 0x000000e014027812 */ /* 0x040fe400078ec0ff */
[----:B------:R-:W-:Y:S02]  /*10a0*/  LOP3.LUT P0, RZ, R20, 0x1f, RZ, 0xc0, !PT ;  /* 0x0000001f14ff7812 */ /* 0x000fe4000780c0ff */
[----:B------:R-:W-:-:S04]  /*10b0*/  IADD3 R2, PT, PT, R2, -0x80, RZ ;  /* 0xffffff8002027810 */ /* 0x000fc80007ffe0ff */
[----:B------:R-:W-:-:S05]  /*10c0*/  SHF.R.U32.HI R2, RZ, 0x5, R2 ;  /* 0x00000005ff027819 */ /* 0x000fca0000011602 */
[----:B0-----:R-:W-:-:S05]  /*10d0*/  IMAD R28, R2, -0x4, R1 ;  /* 0xfffffffc021c7824 */ /* 0x001fca00078e0201 */
[----:B------:R-:W2:Y:S04]  /*10e0*/  LDL R4, [R28+0x18] ;  /* 0x000018001c047983 */ /* 0x000ea80000100800 */
[----:B------:R-:W2:Y:S04]  /*10f0*/  LDL R3, [R28+0x14] ;  /* 0x000014001c037983 */ /* 0x000ea80000100800 */
[----:B------:R-:W3:Y:S01]  /*1100*/  @P0 LDL R2, [R28+0x10] ;  /* 0x000010001c020983 */ /* 0x000ee20000100800 */
[----:B------:R-:W-:Y:S01]  /*1110*/  LOP3.LUT R20, R20, 0x1f, RZ, 0xc0, !PT ;  /* 0x0000001f14147812 */ /* 0x000fe200078ec0ff */
[----:B------:R-:W-:Y:S01]  /*1120*/  UMOV UR4, 0x54442d19 ;  /* 0x54442d1900047882 */ /* 0x000fe20000000000 */
[----:B------:R-:W-:Y:S01]  /*1130*/  UMOV UR5, 0x3bf921fb ;  /* 0x3bf921fb00057882 */ /* 0x000fe20000000000 */
[----:B------:R-:W-:-:S02]  /*1140*/  ISETP.GE.AND P1, PT, R23, RZ, PT ;  /* 0x000000ff1700720c */ /* 0x000fc40003f26270 */
[-C--:B--2---:R-:W-:Y:S02]  /*1150*/  @P0 SHF.L.W.U32.HI R4, R3, R20.reuse, R4 ;  /* 0x0000001403040219 */ /* 0x084fe40000010e04 */
[----:B---3--:R-:W-:-:S04]  /*1160*/  @P0 SHF.L.W.U32.HI R3, R2, R20, R3 ;  /* 0x0000001402030219 */ /* 0x008fc80000010e03 */
[C---:B------:R-:W-:Y:S01]  /*1170*/  SHF.L.W.U32.HI R20, R3.reuse, 0x2, R4 ;  /* 0x0000000203147819 */ /* 0x040fe20000010e04 */
[----:B------:R-:W-:-:S03]  /*1180*/  IMAD.SHL.U32 R3, R3, 0x4, RZ ;  /* 0x0000000403037824 */ /* 0x000fc600078e00ff */
[----:B------:R-:W-:Y:S02]  /*1190*/  SHF.R.S32.HI R21, RZ, 0x1f, R20 ;  /* 0x0000001fff157819 */ /* 0x000fe40000011414 */
[----:B------:R-:W-:Y:S02]  /*11a0*/  LOP3.LUT R23, R20, R23, RZ, 0x3c, !PT ;  /* 0x0000001714177212 */ /* 0x000fe400078e3cff */
[C---:B------:R-:W-:Y:S02]  /*11b0*/  LOP3.LUT R2, R21.reuse, R3, RZ, 0x3c, !PT ;  /* 0x0000000315027212 */ /* 0x040fe400078e3cff */
[----:B------:R-:W-:Y:S02]  /*11c0*/  LOP3.LUT R3, R21, R20, RZ, 0x3c, !PT ;  /* 0x0000001415037212 */ /* 0x000fe400078e3cff */
[----:B------:R-:W-:Y:S02]  /*11d0*/  SHF.R.U32.HI R21, RZ, 0x1e, R4 ;  /* 0x0000001eff157819 */ /* 0x000fe40000011604 */
[----:B------:R-:W-:-:S02]  /*11e0*/  ISETP.GE.AND P0, PT, R23, RZ, PT ;  /* 0x000000ff1700720c */ /* 0x000fc40003f06270 */
[----:B------:R-:W0:Y:S01]  /*11f0*/  I2F.F64.S64 R2, R2 ;  /* 0x0000000200027312 */ /* 0x000e220000301c00 */
[----:B------:R-:W-:-:S05]  /*1200*/  LEA.HI R20, R20, R21, RZ, 0x1 ;  /* 0x0000001514147211 */ /* 0x000fca00078f08ff */
[----:B-1----:R-:W-:-:S04]  /*1210*/  IMAD.MOV R0, RZ, RZ, -R20 ;  /* 0x000000ffff007224 */ /* 0x002fc800078e0a14 */
[----:B------:R-:W-:Y:S01]  /*1220*/  @!P1 IMAD.MOV.U32 R20, RZ, RZ, R0 ;  /* 0x000000ffff149224 */ /* 0x000fe200078e0000 */
[----:B0-----:R-:W-:-:S10]  /*1230*/  DMUL R30, R2, UR4 ;  /* 0x00000004021e7c28 */ /* 0x001fd40008000000 */
[----:B------:R-:W0:Y:S02]  /*1240*/  F2F.F32.F64 R30, R30 ;  /* 0x0000001e001e7310 */ /* 0x000e240000301000 */
[----:B0-----:R-:W-:-:S07]  /*1250*/  FSEL R28, -R30, R30, !P0 ;  /* 0x0000001e1e1c7208 */ /* 0x001fce0004000100 */
.L_x_4:
[----:B------:R-:W-:Y:S05]  /*1260*/  BSYNC.RECONVERGENT B0 ;  /* 0x0000000000007941 */ /* 0x000fea0003800200 */
.L_x_3:
[----:B------:R-:W0:Y:S08]  /*1270*/  LDC.64 R32, c[0x0][0x3c0] ;  /* 0x0000f000ff207b82 */ /* 0x000e300000000a00 */
[----:B------:R-:W1:Y:S08]  /*1280*/  LDC.64 R2, c[0x0][0x3c8] ;  /* 0x0000f200ff027b82 */ /* 0x000e700000000a00 */
[----:B------:R-:W2:Y:S01]  /*1290*/  LDC.64 R30, c[0x0][0x3b8] ;  /* 0x0000ee00ff1e7b82 */ /* 0x000ea20000000a00 */
[----:B0-----:R-:W-:-:S05]  /*12a0*/  IMAD.WIDE R32, R24, 0x4, R32 ;  /* 0x0000000418207825 */ /* 0x001fca00078e0220 */
[----:B------:R-:W3:Y:S01]  /*12b0*/  LDG.E R4, desc[UR6][R32.64] ;  /* 0x0000000620047981 */ /* 0x000ee2000c1e1900 */
[----:B-1----:R-:W-:Y:S02]  /*12c0*/  IMAD.WIDE R34, R24, 0x4, R2 ;  /* 0x0000000418227825 */ /* 0x002fe400078e0202 */
[----:B------:R-:W0:Y:S03]  /*12d0*/  LDC.64 R2, c[0x0][0x3b0] ;  /* 0x0000ec00ff027b82 */ /* 0x000e260000000a00 */
[----:B------:R-:W3:Y:S01]  /*12e0*/  LDG.E R29, desc[UR6][R34.64] ;  /* 0x00000006221d7981 */ /* 0x000ee2000c1e1900 */
[----:B------:R-:W-:-:S04]  /*12f0*/  IMAD R21, R18, UR10, R19 ;  /* 0x0000000a12157c24 */ /* 0x000fc8000f8e0213 */
[----:B--2---:R-:W-:Y:S01]  /*1300*/  IMAD.WIDE R30, R21, 0x4, R30 ;  /* 0x00000004151e7825 */ /* 0x004fe200078e021e */
[----:B------:R-:W-:-:S03]  /*1310*/  LOP3.LUT R0, R20, 0x1, RZ, 0xc0, !PT ;  /* 0x0000000114007812 */ /* 0x000fc600078ec0ff */
[----:B------:R-:W-:Y:S01]  /*1320*/  FMUL R24, R28, R28 ;  /* 0x0000001c1c187220 */ /* 0x000fe20000400000 */
[----:B0-----:R-:W-:Y:S01]  /*1330*/  IMAD.WIDE R2, R21, 0x4, R2 ;  /* 0x0000000415027825 */ /* 0x001fe200078e0202 */
[----:B------:R-:W5:Y:S04]  /*1340*/  LDG.E R23, desc[UR6][R30.64] ;  /* 0x000000061e177981 */ /* 0x000f68000c1e1900 */
[----:B------:R0:W5:Y:S01]  /*1350*/  LDG.E R21, desc[UR6][R2.64] ;  /* 0x0000000602157981 */ /* 0x000162000c1e1900 */
[----:B------:R-:W-:Y:S01]  /*1360*/  ISETP.NE.U32.AND P0, PT, R0, 0x1, PT ;  /* 0x000000010000780c */ /* 0x000fe20003f05070 */
[----:B------:R-:W-:-:S03]  /*1370*/  FFMA R27, R24, R27, -0.0013887860113754868507 ;  /* 0xbab607ed181b7423 */ /* 0x000fc6000000001b */
[----:B------:R-:W-:Y:S02]  /*1380*/  FSEL R25, R25, 0.041666727513074874878, P0 ;  /* 0x3d2aaabb19197808 */ /* 0x000fe40000000000 */
[----:B------:R-:W-:Y:S02]  /*1390*/  FSEL R27, R27, -0.00019574658654164522886, !P0 ;  /* 0xb94d41531b1b7808 */ /* 0x000fe40004000000 */
[----:B0-----:R-:W-:-:S03]  /*13a0*/  FSEL R2, R28, 1, P0 ;  /* 0x3f8000001c027808 */ /* 0x001fc60000000000 */
[----:B------:R-:W-:Y:S01]  /*13b0*/  FFMA R25, R24, R27, R25 ;  /* 0x0000001b18197223 */ /* 0x000fe20000000019 */
[----:B------:R-:W-:Y:S02]  /*13c0*/  FSEL R27, -R26, -0.4999999701976776123, P0 ;  /* 0xbeffffff1a1b7808 */ /* 0x000fe40000000100 */
[----:B------:R-:W-:-:S03]  /*13d0*/  LOP3.LUT P1, RZ, R20, 0x2, RZ, 0xc0, !PT ;  /* 0x0000000214ff7812 */ /* 0x000fc6000782c0ff */
[C---:B------:R-:W-:Y:S01]  /*13e0*/  FFMA R27, R24.reuse, R25, R27 ;  /* 0x00000019181b7223 */ /* 0x040fe2000000001b */
[----:B------:R-:W-:Y:S01]  /*13f0*/  FFMA R25, R24, R2, RZ ;  /* 0x0000000218197223 */ /* 0x000fe200000000ff */
[----:B------:R-:W-:Y:S03]  /*1400*/  BSSY.RECONVERGENT B0, `(.L_x_6) ;  /* 0x0000011000007945 */ /* 0x000fe60003800200 */
[----:B------:R-:W-:-:S05]  /*1410*/  FFMA R20, R25, R27, R2 ;  /* 0x0000001b19147223 */ /* 0x000fca0000000002 */
[----:B------:R-:W-:Y:S01]  /*1420*/  @P1 FADD R20, RZ, -R20 ;  /* 0x80000014ff141221 */ /* 0x000fe20000000000 */
[----:B---3--:R-:W-:-:S04]  /*1430*/  FSETP.GT.AND P2, PT, |R29|, |R4|, PT ;  /* 0x400000041d00720b */ /* 0x008fc80003f44200 */
[----:B------:R-:W-:-:S04]  /*1440*/  FSEL R3, |R29|, |R4|, P2 ;  /* 0x400000041d037208 */ /* 0x000fc80001000200 */
[----:B------:R-:W0:Y:S01]  /*1450*/  MUFU.RCP R32, R3 ;  /* 0x0000000300207308 */ /* 0x000e220000001000 */
[----:B------:R-:W-:-:S07]  /*1460*/  FSEL R0, |R4|, |R29|, P2 ;  /* 0x4000001d04007208 */ /* 0x000fce0001000200 */
[----:B------:R-:W1:Y:S01]  /*1470*/  FCHK P0, R0, R3 ;  /* 0x0000000300007302 */ /* 0x000e620000000000 */
[----:B0-----:R-:W-:-:S04]  /*1480*/  FFMA R31, -R3, R32, 1 ;  /* 0x3f800000031f7423 */ /* 0x001fc80000000120 */
[----:B------:R-:W-:-:S04]  /*1490*/  FFMA R31, R32, R31, R32 ;  /* 0x0000001f201f7223 */ /* 0x000fc80000000020 */
[----:B------:R-:W-:-:S04]  /*14a0*/  FFMA R24, R0, R31, RZ ;  /* 0x0000001f00187223 */ /* 0x000fc800000000ff */
[----:B------:R-:W-:-:S04]  /*14b0*/  FFMA R26, -R3, R24, R0 ;  /* 0x00000018031a7223 */ /* 0x000fc80000000100 */
[----:B------:R-:W-:Y:S01]  /*14c0*/  FFMA R26, R31, R26, R24 ;  /* 0x0000001a1f1a7223 */ /* 0x000fe20000000018 */
[----:B-1----:R-:W-:Y:S06]  /*14d0*/  @!P0 BRA `(.L_x_7) ;  /* 0x00000000000c8947 */ /* 0x002fec0003800000 */
[----:B------:R-:W-:-:S07]  /*14e0*/  MOV R2, 0x1500 ;  /* 0x0000150000027802 */ /* 0x000fce0000000f00 */
[----:B-----5:R-:W-:Y:S05]  /*14f0*/  CALL.REL.NOINC `($__internal_1_$__cuda_sm3x_div_rn_noftz_f32_slowpath) ;  /* 0x0000000c00f87944 */ /* 0x020fea0003c00000 */
[----:B------:R-:W-:-:S07]  /*1500*/  MOV R26, R0 ;  /* 0x00000000001a7202 */ /* 0x000fce0000000f00 */
.L_x_7:
[----:B------:R-:W-:Y:S05]  /*1510*/  BSYNC.RECONVERGENT B0 ;  /* 0x0000000000007941 */ /* 0x000fea0003800200 */
.L_x_6:
[----:B------:R-:W2:Y:S01]  /*1520*/  LDG.E R24, desc[UR6][R12.64] ;  /* 0x000000060c187981 */ /* 0x000ea2000c1e1900 */
[----:B------:R-:W-:Y:S02]  /*1530*/  IMAD.MOV.U32 R25, RZ, RZ, 0x3b33710b ;  /* 0x3b33710bff197424 */ /* 0x000fe400078e00ff */
[----:B------:R-:W-:Y:S01]  /*1540*/  FMUL R0, R26, R26 ;  /* 0x0000001a1a007220 */ /* 0x000fe20000400000 */
[----:B------:R-:W-:Y:S01]  /*1550*/  IMAD.MOV.U32 R2, RZ, RZ, 0x3f6ee581 ;  /* 0x3f6ee581ff027424 */ /* 0x000fe200078e00ff */
[----:B------:R-:W-:Y:S01]  /*1560*/  ISETP.GE.AND P0, PT, R4, RZ, PT ;  /* 0x000000ff0400720c */ /* 0x000fe20003f06270 */
[----:B------:R-:W-:Y:S01]  /*1570*/  BSSY.RECONVERGENT B0, `(.L_x_8) ;  /* 0x0000058000007945 */ /* 0x000fe20003800200 */
[----:B------:R-:W-:Y:S01]  /*1580*/  FFMA R25, R0, R25, -0.015681877732276916504 ;  /* 0xbc80774800197423 */ /* 0x000fe20000000019 */
[----:B------:R-:W-:Y:S02]  /*1590*/  FSETP.NEU.AND P3, PT, |R4|, |R29|, PT ;  /* 0x4000001d0400720b */ /* 0x000fe40003f6d200 */
[----:B------:R-:W-:Y:S01]  /*15a0*/  FSETP.NEU.AND P1, PT, R3, RZ, PT ;  /* 0x000000ff0300720b */ /* 0x000fe20003f2d000 */
[----:B------:R-:W-:-:S04]  /*15b0*/  FFMA R25, R0, R25, 0.042200751602649688721 ;  /* 0x3d2cdab200197423 */ /* 0x000fc80000000019 */
[----:B------:R-:W-:-:S04]  /*15c0*/  FFMA R25, R0, R25, -0.074792981147766113281 ;  /* 0xbd992d1000197423 */ /* 0x000fc80000000019 */
[----:B------:R-:W-:-:S04]  /*15d0*/  FFMA R25, R0, R25, 0.10640415549278259277 ;  /* 0x3dd9ea6c00197423 */ /* 0x000fc80000000019 */
[----:B------:R-:W-:-:S04]  /*15e0*/  FFMA R25, R0, R25, -0.14207722246646881104 ;  /* 0xbe117cb100197423 */ /* 0x000fc80000000019 */
[----:B------:R-:W-:-:S04]  /*15f0*/  FFMA R25, R0, R25, 0.19993925094604492188 ;  /* 0x3e4cbce000197423 */ /* 0x000fc80000000019 */
[----:B------:R-:W-:-:S04]  /*1600*/  FFMA R25, R0, R25, -0.33333197236061096191 ;  /* 0xbeaaaa7d00197423 */ /* 0x000fc80000000019 */
[----:B------:R-:W-:-:S04]  /*1610*/  FMUL R25, R0, R25 ;  /* 0x0000001900197220 */ /* 0x000fc80000400000 */
[----:B------:R-:W-:-:S04]  /*1620*/  FFMA R25, R25, R26, R26 ;  /* 0x0000001a19197223 */ /* 0x000fc8000000001a */
[C---:B------:R-:W-:Y:S01]  /*1630*/  FFMA R0, R2.reuse, 1.6832555532455444336, -R25 ;  /* 0x3fd774eb02007823 */ /* 0x040fe20000000819 */
[----:B------:R-:W-:-:S04]  /*1640*/  FSEL R2, R2, 1.8663789033889770508, P2 ;  /* 0x3feee58102027808 */ /* 0x000fc80001000000 */
[-C--:B------:R-:W-:Y:S02]  /*1650*/  FSEL R0, R0, R25.reuse, P2 ;  /* 0x0000001900007208 */ /* 0x080fe40001000000 */
[----:B------:R-:W-:-:S05]  /*1660*/  FSEL R25, R25, -R25, P2 ;  /* 0x8000001919197208 */ /* 0x000fca0001000000 */
[----:B------:R-:W-:Y:S01]  /*1670*/  @!P0 FFMA R0, R2, 1.6832555532455444336, R25 ;  /* 0x3fd774eb02008823 */ /* 0x000fe20000000019 */
[----:B------:R-:W-:Y:S02]  /*1680*/  IMAD.MOV.U32 R2, RZ, RZ, 0x4016cbe4 ;  /* 0x4016cbe4ff027424 */ /* 0x000fe400078e00ff */
[----:B------:R-:W-:-:S03]  /*1690*/  FMUL R25, R29, R29 ;  /* 0x0000001d1d197220 */ /* 0x000fc60000400000 */
[----:B------:R-:W-:Y:S01]  /*16a0*/  @!P3 FSEL R0, R2, 0.78539818525314331055, !P0 ;  /* 0x3f490fdb0200b808 */ /* 0x000fe20004000000 */
[C---:B------:R-:W-:Y:S01]  /*16b0*/  FADD R2, |R4|.reuse, |R29| ;  /* 0x4000001d04027221 */ /* 0x040fe20000000200 */
[----:B------:R-:W-:Y:S01]  /*16c0*/  @!P1 FSEL R0, RZ, 3.1415927410125732422, P0 ;  /* 0x40490fdbff009808 */ /* 0x000fe20000000000 */
[----:B------:R-:W-:-:S03]  /*16d0*/  FFMA R25, R4, R4, R25 ;  /* 0x0000000404197223 */ /* 0x000fc60000000019 */
[----:B------:R-:W-:Y:S02]  /*16e0*/  FSETP.NAN.AND P0, PT, R2, R2, PT ;  /* 0x000000020200720b */ /* 0x000fe40003f08000 */
[----:B------:R-:W-:-:S04]  /*16f0*/  LOP3.LUT R3, R0, 0x80000000, R29, 0xb8, !PT ;  /* 0x8000000000037812 */ /* 0x000fc800078eb81d */
[----:B------:R-:W-:-:S05]  /*1700*/  FSEL R3, R2, R3, P0 ;  /* 0x0000000302037208 */ /* 0x000fca0000000000 */
[----:B--2---:R-:W-:-:S04]  /*1710*/  FMUL R24, R3, R24 ;  /* 0x0000001803187220 */ /* 0x004fc80000400000 */
[C---:B------:R-:W-:Y:S01]  /*1720*/  FMUL R31, R24.reuse, 0.63661974668502807617 ;  /* 0x3f22f983181f7820 */ /* 0x040fe20000400000 */
[----:B------:R-:W-:-:S05]  /*1730*/  FSETP.GE.AND P0, PT, |R24|, 105615, PT ;  /* 0x47ce47801800780b */ /* 0x000fca0003f06200 */
[----:B------:R-:W0:Y:S02]  /*1740*/  F2I.NTZ R31, R31 ;  /* 0x0000001f001f7305 */ /* 0x000e240000203100 */
[-C--:B0-----:R-:W-:Y:S02]  /*1750*/  I2FP.F32.S32 R3, R31.reuse ;  /* 0x0000001f00037245 */ /* 0x081fe40000201400 */
[----:B------:R-:W-:-:S03]  /*1760*/  MOV R29, R31 ;  /* 0x0000001f001d7202 */ /* 0x000fc60000000f00 */
[----:B------:R-:W-:-:S04]  /*1770*/  FFMA R0, R3, -1.5707962512969970703, R24 ;  /* 0xbfc90fda03007823 */ /* 0x000fc80000000018 */
[----:B------:R-:W-:-:S04]  /*1780*/  FFMA R0, R3, -7.5497894158615963534e-08, R0 ;  /* 0xb3a2216803007823 */ /* 0x000fc80000000000 */
[----:B------:R-:W-:-:S04]  /*1790*/  FFMA R28, R3, -5.3903029534742383927e-15, R0 ;  /* 0xa7c234c5031c7823 */ /* 0x000fc80000000000 */
[----:B------:R-:W-:Y:S01]  /*17a0*/  IMAD.MOV.U32 R0, RZ, RZ, R28 ;  /* 0x000000ffff007224 */ /* 0x000fe200078e001c */
[----:B------:R-:W-:Y:S06]  /*17b0*/  @!P0 BRA `(.L_x_9) ;  /* 0x0000000000cc8947 */ /* 0x000fec0003800000 */
[----:B------:R-:W-:-:S13]  /*17c0*/  FSETP.NEU.AND P1, PT, |R24|, +INF , PT ;  /* 0x7f8000001800780b */ /* 0x000fda0003f2d200 */
[----:B------:R-:W-:Y:S01]  /*17d0*/  @!P1 FMUL R0, RZ, R24 ;  /* 0x00000018ff009220 */ /* 0x000fe20000400000 */
[----:B------:R-:W-:Y:S01]  /*17e0*/  @!P1 IMAD.MOV.U32 R31, RZ, RZ, RZ ;  /* 0x000000ffff1f9224 */ /* 0x000fe200078e00ff */
[----:B------:R-:W-:Y:S06]  /*17f0*/  @!P1 BRA `(.L_x_9) ;  /* 0x0000000000bc9947 */ /* 0x000fec0003800000 */
[----:B------:R-:W-:Y:S02]  /*1800*/  IMAD.SHL.U32 R2, R24, 0x100, RZ ;  /* 0x0000010018027824 */ /* 0x000fe400078e00ff */
[----:B------:R-:W-:Y:S02]  /*1810*/  HFMA2 R0, -RZ, RZ, 0, 0 ;  /* 0x00000000ff007431 */ /* 0x000fe400000001ff */
[----:B------:R-:W-:Y:S01]  /*1820*/  IMAD.MOV.U32 R4, RZ, RZ, RZ ;  /* 0x000000ffff047224 */ /* 0x000fe200078e00ff */
[----:B------:R-:W-:Y:S01]  /*1830*/  UMOV UR4, URZ ;  /* 0x000000ff00047c82 */ /* 0x000fe20008000000 */
[----:B------:R-:W-:-:S07]  /*1840*/  LOP3.LUT R33, R2, 0x80000000, RZ, 0xfc, !PT ;  /* 0x8000000002217812 */ /* 0x000fce00078efcff */
.L_x_10:
[----:B0-----:R-:W0:Y:S02]  /*1850*/  LDC.64 R2, c[0x4][RZ] ;  /* 0x01000000ff027b82 */ /* 0x001e240000000a00 */
[----:B0-----:R-:W-:-:S06]  /*1860*/  IMAD.WIDE.U32 R2, R4, 0x4, R2 ;  /* 0x0000000404027825 */ /* 0x001fcc00078e0002 */
        /* <DEDUP_REMOVED lines=25> */
[C-C-:B0-----:R-:W-:Y:S01]  /*1a00*/  SHF.L.W.U32.HI R31, R3.reuse, 0x2, R4.reuse ;  /* 0x00000002031f7819 */ /* 0x141fe20000010e04 */
[----:B------:R-:W-:Y:S01]  /*1a10*/  IMAD.SHL.U32 R3, R3, 0x4, RZ ;  /* 0x0000000403037824 */ /* 0x000fe200078e00ff */
[----:B------:R-:W-:Y:S02]  /*1a20*/  SHF.R.U32.HI R4, RZ, 0x1e, R4 ;  /* 0x0000001eff047819 */ /* 0x000fe40000011604 */
[----:B------:R-:W-:-:S02]  /*1a30*/  SHF.R.S32.HI R26, RZ, 0x1f, R31 ;  /* 0x0000001fff1a7819 */ /* 0x000fc4000001141f */
[C---:B-1----:R-:W-:Y:S02]  /*1a40*/  LOP3.LUT R0, R31.reuse, R24, RZ, 0x3c, !PT ;  /* 0x000000181f007212 */ /* 0x042fe400078e3cff */
[C---:B------:R-:W-:Y:S02]  /*1a50*/  LOP3.LUT R2, R26.reuse, R3, RZ, 0x3c, !PT ;  /* 0x000000031a027212 */ /* 0x040fe400078e3cff */
[----:B------:R-:W-:Y:S02]  /*1a60*/  LOP3.LUT R3, R26, R31, RZ, 0x3c, !PT ;  /* 0x0000001f1a037212 */ /* 0x000fe400078e3cff */
[----:B------:R-:W-:Y:S02]  /*1a70*/  LEA.HI R31, R31, R4, RZ, 0x1 ;  /* 0x000000041f1f7211 */ /* 0x000fe400078f08ff */
[----:B------:R-:W-:Y:S02]  /*1a80*/  ISETP.GE.AND P2, PT, R0, RZ, PT ;  /* 0x000000ff0000720c */ /* 0x000fe40003f46270 */
[----:B------:R-:W0:Y:S01]  /*1a90*/  I2F.F64.S64 R2, R2 ;  /* 0x0000000200027312 */ /* 0x000e220000301c00 */
[----:B------:R-:W-:-:S04]  /*1aa0*/  IMAD.MOV R0, RZ, RZ, -R31 ;  /* 0x000000ffff007224 */ /* 0x000fc800078e0a1f */
[----:B------:R-:W-:Y:S01]  /*1ab0*/  @!P1 IMAD.MOV.U32 R31, RZ, RZ, R0 ;  /* 0x000000ffff1f9224 */ /* 0x000fe200078e0000 */
[----:B0-----:R-:W-:-:S10]  /*1ac0*/  DMUL R26, R2, UR4 ;  /* 0x00000004021a7c28 */ /* 0x001fd40008000000 */
[----:B------:R-:W0:Y:S02]  /*1ad0*/  F2F.F32.F64 R26, R26 ;  /* 0x0000001a001a7310 */ /* 0x000e240000301000 */
[----:B0-----:R-:W-:-:S07]  /*1ae0*/  FSEL R0, -R26, R26, !P2 ;  /* 0x0000001a1a007208 */ /* 0x001fce0005000100 */
.L_x_9:
[----:B------:R-:W-:Y:S05]  /*1af0*/  BSYNC.RECONVERGENT B0 ;  /* 0x0000000000007941 */ /* 0x000fea0003800200 */
.L_x_8:
[----:B------:R-:W-:Y:S01]  /*1b00*/  MOV R2, 0x37cbac00 ;  /* 0x37cbac0000027802 */ /* 0x000fe20000000f00 */
[----:B------:R-:W-:Y:S01]  /*1b10*/  FMUL R3, R0, R0 ;  /* 0x0000000000037220 */ /* 0x000fe20000400000 */
[C---:B------:R-:W-:Y:S01]  /*1b20*/  LOP3.LUT R4, R31.reuse, 0x1, RZ, 0xc0, !PT ;  /* 0x000000011f047812 */ /* 0x040fe200078ec0ff */
[----:B------:R-:W-:Y:S01]  /*1b30*/  VIADD R26, R31, 0x1 ;  /* 0x000000011f1a7836 */ /* 0x000fe20000000000 */
[----:B------:R-:W-:Y:S01]  /*1b40*/  BSSY.RECONVERGENT B0, `(.L_x_11) ;  /* 0x0000043000007945 */ /* 0x000fe20003800200 */
[----:B------:R-:W-:Y:S01]  /*1b50*/  FFMA R2, R3, R2, -0.0013887860113754868507 ;  /* 0xbab607ed03027423 */ /* 0x000fe20000000002 */
[----:B------:R-:W-:Y:S01]  /*1b60*/  ISETP.NE.U32.AND P1, PT, R4, 0x1, PT ;  /* 0x000000010400780c */ /* 0x000fe20003f25070 */
[----:B------:R-:W-:Y:S01]  /*1b70*/  IMAD.MOV.U32 R4, RZ, RZ, 0x3c0885e4 ;  /* 0x3c0885e4ff047424 */ /* 0x000fe200078e00ff */
[----:B------:R-:W-:Y:S01]  /*1b80*/  LOP3.LUT P2, RZ, R26, 0x2, RZ, 0xc0, !PT ;  /* 0x000000021aff7812 */ /* 0x000fe2000784c0ff */
[----:B------:R-:W-:Y:S01]  /*1b90*/  IMAD.MOV.U32 R31, RZ, RZ, 0x3e2aaaa8 ;  /* 0x3e2aaaa8ff1f7424 */ /* 0x000fe200078e00ff */
        /* <DEDUP_REMOVED lines=12> */
[----:B------:R-:W-:Y:S01]  /*1c60*/  @!P0 MOV R29, RZ ;  /* 0x000000ff001d8202 */ /* 0x000fe20000000f00 */
[----:B------:R-:W-:Y:S06]  /*1c70*/  @!P0 BRA `(.L_x_12) ;  /* 0x0000000000bc8947 */ /* 0x000fec0003800000 */
[----:B------:R-:W-:Y:S01]  /*1c80*/  IMAD.SHL.U32 R2, R24, 0x100, RZ ;  /* 0x0000010018027824 */ /* 0x000fe200078e00ff */
[----:B------:R-:W-:Y:S01]  /*1c90*/  UMOV UR4, URZ ;  /* 0x000000ff00047c82 */ /* 0x000fe20008000000 */
[----:B------:R-:W-:Y:S02]  /*1ca0*/  IMAD.MOV.U32 R0, RZ, RZ, RZ ;  /* 0x000000ffff007224 */ /* 0x000fe400078e00ff */
[----:B------:R-:W-:Y:S01]  /*1cb0*/  IMAD.MOV.U32 R4, RZ, RZ, RZ ;  /* 0x000000ffff047224 */ /* 0x000fe200078e00ff */
[----:B------:R-:W-:-:S07]  /*1cc0*/  LOP3.LUT R31, R2, 0x80000000, RZ, 0xfc, !PT ;  /* 0x80000000021f7812 */ /* 0x000fce00078efcff */
.L_x_13:
[----:B0-----:R-:W0:Y:S02]  /*1cd0*/  LDC.64 R2, c[0x4][RZ] ;  /* 0x01000000ff027b82 */ /* 0x001e240000000a00 */
[----:B0-----:R-:W-:-:S05]  /*1ce0*/  IMAD.WIDE.U32 R26, R4, 0x4, R2 ;  /* 0x00000004041a7825 */ /* 0x001fca00078e0002 */
[----:B------:R-:W2:Y:S01]  /*1cf0*/  LDG.E.CONSTANT R2, desc[UR6][R26.64] ;  /* 0x000000061a027981 */ /* 0x000ea2000c1e9900 */
[C---:B------:R-:W-:Y:S01]  /*1d00*/  LEA R28, R4.reuse, R1, 0x2 ;  /* 0x00000001041c7211 */ /* 0x040fe200078e10ff */
        /* <DEDUP_REMOVED lines=23> */
[C-C-:B0-----:R-:W-:Y:S01]  /*1e80*/  SHF.L.W.U32.HI R29, R3.reuse, 0x2, R4.reuse ;  /* 0x00000002031d7819 */ /* 0x141fe20000010e04 */
[----:B------:R-:W-:Y:S01]  /*1e90*/  IMAD.SHL.U32 R3, R3, 0x4, RZ ;  /* 0x0000000403037824 */ /* 0x000fe200078e00ff */
[----:B------:R-:W-:Y:S02]  /*1ea0*/  SHF.R.U32.HI R4, RZ, 0x1e, R4 ;  /* 0x0000001eff047819 */ /* 0x000fe40000011604 */
[----:B------:R-:W-:Y:S02]  /*1eb0*/  SHF.R.S32.HI R26, RZ, 0x1f, R29 ;  /* 0x0000001fff1a7819 */ /* 0x000fe4000001141d */
[----:B------:R-:W-:Y:S02]  /*1ec0*/  LOP3.LUT R24, R29, R24, RZ, 0x3c, !PT ;  /* 0x000000181d187212 */ /* 0x000fe400078e3cff */
[C---:B------:R-:W-:Y:S02]  /*1ed0*/  LOP3.LUT R2, R26.reuse, R3, RZ, 0x3c, !PT ;  /* 0x000000031a027212 */ /* 0x040fe400078e3cff */
[----:B------:R-:W-:-:S02]  /*1ee0*/  LOP3.LUT R3, R26, R29, RZ, 0x3c, !PT ;  /* 0x0000001d1a037212 */ /* 0x000fc400078e3cff */
[----:B------:R-:W-:Y:S02]  /*1ef0*/  LEA.HI R29, R29, R4, RZ, 0x1 ;  /* 0x000000041d1d7211 */ /* 0x000fe400078f08ff */
[----:B------:R-:W-:Y:S02]  /*1f00*/  ISETP.GE.AND P0, PT, R24, RZ, PT ;  /* 0x000000ff1800720c */ /* 0x000fe40003f06270 */
[----:B------:R-:W0:Y:S01]  /*1f10*/  I2F.F64.S64 R2, R2 ;  /* 0x0000000200027312 */ /* 0x000e220000301c00 */
[----:B-1----:R-:W-:-:S05]  /*1f20*/  IADD3 R0, PT, PT, -R29, RZ, RZ ;  /* 0x000000ff1d007210 */ /* 0x002fca0007ffe1ff */
[----:B------:R-:W-:Y:S01]  /*1f30*/  @!P1 IMAD.MOV.U32 R29, RZ, RZ, R0 ;  /* 0x000000ffff1d9224 */ /* 0x000fe200078e0000 */
[----:B0-----:R-:W-:-:S10]  /*1f40*/  DMUL R26, R2, UR4 ;  /* 0x00000004021a7c28 */ /* 0x001fd40008000000 */
[----:B------:R-:W0:Y:S02]  /*1f50*/  F2F.F32.F64 R26, R26 ;  /* 0x0000001a001a7310 */ /* 0x000e240000301000 */
[----:B0-----:R-:W-:-:S07]  /*1f60*/  FSEL R28, -R26, R26, !P0 ;  /* 0x0000001a1a1c7208 */ /* 0x001fce0004000100 */
.L_x_12:
[----:B------:R-:W-:Y:S05]  /*1f70*/  BSYNC.RECONVERGENT B0 ;  /* 0x0000000000007941 */ /* 0x000fea0003800200 */
.L_x_11:
[----:B------:R-:W-:Y:S01]  /*1f80*/  VIADD R0, R25, 0xf3000000 ;  /* 0xf300000019007836 */ /* 0x000fe20000000000 */
[----:B------:R0:W1:Y:S01]  /*1f90*/  MUFU.RSQ R2, R25 ;  /* 0x0000001900027308 */ /* 0x0000620000001400 */
[----:B------:R-:W-:Y:S03]  /*1fa0*/  BSSY.RECONVERGENT B0, `(.L_x_14) ;  /* 0x000000b000007945 */ /* 0x000fe60003800200 */
[----:B------:R-:W-:-:S13]  /*1fb0*/  ISETP.GT.U32.AND P0, PT, R0, 0x727fffff, PT ;  /* 0x727fffff0000780c */ /* 0x000fda0003f04070 */
[----:B01----:R-:W-:Y:S05]  /*1fc0*/  @!P0 BRA `(.L_x_15) ;  /* 0x0000000000108947 */ /* 0x003fea0003800000 */
[----:B------:R-:W-:-:S07]  /*1fd0*/  MOV R24, 0x1ff0 ;  /* 0x00001ff000187802 */ /* 0x000fce0000000f00 */
[----:B-----5:R-:W-:Y:S05]  /*1fe0*/  CALL.REL.NOINC `($__internal_0_$__cuda_sm20_sqrt_rn_f32_slowpath) ;  /* 0x0000000000e47944 */ /* 0x020fea0003c00000 */
[----:B------:R-:W-:Y:S01]  /*1ff0*/  IMAD.MOV.U32 R27, RZ, RZ, R0 ;  /* 0x000000ffff1b7224 */ /* 0x000fe200078e0000 */
[----:B------:R-:W-:Y:S06]  /*2000*/  BRA `(.L_x_16) ;  /* 0x0000000000107947 */ /* 0x000fec0003800000 */
.L_x_15:
[----:B------:R-:W-:Y:S01]  /*2010*/  FMUL.FTZ R0, R25, R2 ;  /* 0x0000000219007220 */ /* 0x000fe20000410000 */
[----:B------:R-:W-:-:S03]  /*2020*/  FMUL.FTZ R27, R2, 0.5 ;  /* 0x3f000000021b7820 */ /* 0x000fc60000410000 */
[----:B------:R-:W-:-:S04]  /*2030*/  FFMA R25, -R0, R0, R25 ;  /* 0x0000000000197223 */ /* 0x000fc80000000119 */
[----:B------:R-:W-:-:S07]  /*2040*/  FFMA R27, R25, R27, R0 ;  /* 0x0000001b191b7223 */ /* 0x000fce0000000000 */
.L_x_16:
[----:B------:R-:W-:Y:S05]  /*2050*/  BSYNC.RECONVERGENT B0 ;  /* 0x0000000000007941 */ /* 0x000fea0003800200 */
.L_x_14:
[----:B------:R-:W0:Y:S01]  /*2060*/  LDC.64 R24, c[0x0][0x398] ;  /* 0x0000e600ff187b82 */ /* 0x000e220000000a00 */
[----:B------:R-:W2:Y:S04]  /*2070*/  LDG.E R0, desc[UR6][R16.64] ;  /* 0x0000000610007981 */ /* 0x000ea8000c1e1900 */
[----:B------:R-:W2:Y:S03]  /*2080*/  LDG.E R31, desc[UR6][R6.64] ;  /* 0x00000006061f7981 */ /* 0x000ea6000c1e1900 */
[----:B------:R-:W1:Y:S01]  /*2090*/  LDC.64 R2, c[0x0][0x390] ;  /* 0x0000e400ff027b82 */ /* 0x000e620000000a00 */
[----:B------:R-:W-:Y:S01]  /*20a0*/  MOV R26, 0x37cbac00 ;  /* 0x37cbac00001a7802 */ /* 0x000fe20000000f00 */
[----:B------:R-:W-:Y:S01]  /*20b0*/  FMUL R33, R28, R28 ;  /* 0x0000001c1c217220 */ /* 0x000fe20000400000 */
[----:B------:R-:W-:Y:S01]  /*20c0*/  LOP3.LUT R4, R29, 0x1, RZ, 0xc0, !PT ;  /* 0x000000011d047812 */ /* 0x000fe200078ec0ff */
[----:B------:R-:W3:Y:S01]  /*20d0*/  LDCU UR4, c[0x0][0x404] ;  /* 0x00008080ff0477ac */ /* 0x000ee20008000800 */
[----:B0-----:R-:W-:-:S06]  /*20e0*/  IMAD.WIDE.U32 R24, R19, 0x4, R24 ;  /* 0x0000000413187825 */ /* 0x001fcc00078e0018 */
[----:B------:R-:W4:Y:S01]  /*20f0*/  LDG.E R24, desc[UR6][R24.64] ;  /* 0x0000000618187981 */ /* 0x000f22000c1e1900 */
[----:B-1----:R-:W-:-:S06]  /*2100*/  IMAD.WIDE.U32 R2, R19, 0x4, R2 ;  /* 0x0000000413027825 */ /* 0x002fcc00078e0002 */
[----:B------:R0:W3:Y:S01]  /*2110*/  LDG.E R2, desc[UR6][R2.64] ;  /* 0x0000000602027981 */ /* 0x0000e2000c1e1900 */
[----:B------:R-:W-:Y:S01]  /*2120*/  ISETP.NE.U32.AND P0, PT, R4, 0x1, PT ;  /* 0x000000010400780c */ /* 0x000fe20003f05070 */
[----:B------:R-:W-:Y:S01]  /*2130*/  FFMA R26, R33, R26, -0.0013887860113754868507 ;  /* 0xbab607ed211a7423 */ /* 0x000fe2000000001a */
[----:B------:R-:W-:-:S04]  /*2140*/  IMAD.MOV.U32 R4, RZ, RZ, 0x3c0885e4 ;  /* 0x3c0885e4ff047424 */ /* 0x000fc800078e00ff */
[----:B------:R-:W-:Y:S02]  /*2150*/  FSEL R26, R26, -0.00019574658654164522886, !P0 ;  /* 0xb94d41531a1a7808 */ /* 0x000fe40004000000 */
[----:B------:R-:W-:Y:S01]  /*2160*/  FSEL R4, R4, 0.041666727513074874878, P0 ;  /* 0x3d2aaabb04047808 */ /* 0x000fe20000000000 */
[----:B0-----:R-:W-:Y:S01]  /*2170*/  IMAD.MOV.U32 R3, RZ, RZ, 0x3e2aaaa8 ;  /* 0x3e2aaaa8ff037424 */ /* 0x001fe200078e00ff */
[----:B------:R-:W-:Y:S02]  /*2180*/  LOP3.LUT P1, RZ, R29, 0x2, RZ, 0xc0, !PT ;  /* 0x000000021dff7812 */ /* 0x000fe4000782c0ff */
[----:B------:R-:W-:Y:S01]  /*2190*/  FSEL R28, R28, 1, P0 ;  /* 0x3f8000001c1c7808 */ /* 0x000fe20000000000 */
[----:B------:R-:W-:Y:S01]  /*21a0*/  FFMA R4, R33, R26, R4 ;  /* 0x0000001a21047223 */ /* 0x000fe20000000004 */
[----:B------:R-:W-:-:S05]  /*21b0*/  FSEL R3, -R3, -0.4999999701976776123, P0 ;  /* 0xbeffffff03037808 */ /* 0x000fca0000000100 */
[C---:B------:R-:W-:Y:S01]  /*21c0*/  FFMA R3, R33.reuse, R4, R3 ;  /* 0x0000000421037223 */ /* 0x040fe20000000003 */
[----:B------:R-:W-:-:S04]  /*21d0*/  FFMA R33, R33, R28, RZ ;  /* 0x0000001c21217223 */ /* 0x000fc800000000ff */
[----:B------:R-:W-:Y:S01]  /*21e0*/  FFMA R28, R33, R3, R28 ;  /* 0x00000003211c7223 */ /* 0x000fe2000000001c */
[----:B-----5:R-:W-:-:S03]  /*21f0*/  FMUL R3, R20, R23 ;  /* 0x0000001714037220 */ /* 0x020fc60000400000 */
[----:B------:R-:W-:Y:S01]  /*2200*/  @P1 FADD R28, RZ, -R28 ;  /* 0x8000001cff1c1221 */ /* 0x000fe20000000000 */
[-C--:B------:R-:W-:Y:S01]  /*2210*/  FMUL R20, R20, R21.reuse ;  /* 0x0000001514147220 */ /* 0x080fe20000400000 */
[----:B------:R-:W-:Y:S02]  /*2220*/  FFMA R3, R22, R21, -R3 ;  /* 0x0000001516037223 */ /* 0x000fe40000000803 */
[-C--:B------:R-:W-:Y:S01]  /*2230*/  FMUL R28, R28, R27.reuse ;  /* 0x0000001b1c1c7220 */ /* 0x080fe20000400000 */
[----:B------:R-:W-:Y:S01]  /*2240*/  FMUL R27, R30, R27 ;  /* 0x0000001b1e1b7220 */ /* 0x000fe20000400000 */
[----:B------:R-:W-:Y:S02]  /*2250*/  FFMA R20, R22, R23, R20 ;  /* 0x0000001716147223 */ /* 0x000fe40000000014 */
[C---:B------:R-:W-:Y:S02]  /*2260*/  FMUL R4, R28.reuse, R3 ;  /* 0x000000031c047220 */ /* 0x040fe40000400000 */
[----:B------:R-:W-:-:S02]  /*2270*/  FMUL R28, R28, R20 ;  /* 0x000000141c1c7220 */ /* 0x000fc40000400000 */
[C---:B------:R-:W-:Y:S02]  /*2280*/  FFMA R21, R27.reuse, R20, R4 ;  /* 0x000000141b157223 */ /* 0x040fe40000000004 */
[----:B------:R-:W-:Y:S02]  /*2290*/  FFMA R3, R27, R3, -R28 ;  /* 0x000000031b037223 */ /* 0x000fe4000000081c */
[----:B----4-:R-:W-:-:S04]  /*22a0*/  FMUL R4, R21, R24 ;  /* 0x0000001815047220 */ /* 0x010fc80000400000 */
[----:B---3--:R-:W-:-:S04]  /*22b0*/  FFMA R4, R3, R2, -R4 ;  /* 0x0000000203047223 */ /* 0x008fc80000000804 */
[----:B--2---:R-:W-:-:S05]  /*22c0*/  FFMA R31, R4, R0, R31 ;  /* 0x00000000041f7223 */ /* 0x004fca000000001f */
[----:B------:R0:W-:Y:S04]  /*22d0*/  STG.E desc[UR6][R6.64], R31 ;  /* 0x0000001f06007986 */ /* 0x0001e8000c101906 */
[----:B------:R-:W2:Y:S04]  /*22e0*/  LDG.E R23, desc[UR6][R16.64] ;  /* 0x0000000610177981 */ /* 0x000ea8000c1e1900 */
[----:B------:R-:W2:Y:S01]  /*22f0*/  LDG.E R25, desc[UR6][R8.64] ;  /* 0x0000000608197981 */ /* 0x000ea2000c1e1900 */
[----:B------:R-:W-:-:S04]  /*2300*/  FMUL R2, R21, R2 ;  /* 0x0000000215027220 */ /* 0x000fc80000400000 */
[----:B------:R-:W-:Y:S01]  /*2310*/  FFMA R2, R3, R24, R2 ;  /* 0x0000001803027223 */ /* 0x000fe20000000002 */
[----:B------:R-:W-:-:S05]  /*2320*/  VIADD R19, R19, 0x1 ;  /* 0x0000000113137836 */ /* 0x000fca0000000000 */
[----:B------:R-:W-:Y:S01]  /*2330*/  ISETP.NE.AND P0, PT, R19, UR4, PT ;  /* 0x0000000413007c0c */ /* 0x000fe2000bf05270 */
[----:B--2---:R-:W-:-:S05]  /*2340*/  FFMA R23, R2, R23, R25 ;  /* 0x0000001702177223 */ /* 0x004fca0000000019 */
[----:B------:R0:W-:Y:S07]  /*2350*/  STG.E desc[UR6][R8.64], R23 ;  /* 0x0000001708007986 */ /* 0x0001ee000c101906 */
[----:B------:R-:W-:Y:S05]  /*2360*/  @P0 BRA `(.L_x_17) ;  /* 0xffffffe400640947 */ /* 0x000fea000383ffff */
[----:B------:R-:W-:Y:S05]  /*2370*/  EXIT ;  /* 0x000000000000794d */ /* 0x000fea0003800000 */
        .weak           $__internal_0_$__cuda_sm20_sqrt_rn_f32_slowpath
        .type           $__internal_0_$__cuda_sm20_sqrt_rn_f32_slowpath,@function
        .size           $__internal_0_$__cuda_sm20_sqrt_rn_f32_slowpath,($__internal_1_$__cuda_sm3x_div_rn_noftz_f32_slowpath - $__internal_0_$__cuda_sm20_sqrt_rn_f32_slowpath)
$__internal_0_$__cuda_sm20_sqrt_rn_f32_slowpath:
[----:B------:R-:W-:-:S13]  /*2380*/  LOP3.LUT P0, RZ, R25, 0x7fffffff, RZ, 0xc0, !PT ;  /* 0x7fffffff19ff7812 */ /* 0x000fda000780c0ff */
[----:B------:R-:W-:Y:S01]  /*2390*/  @!P0 MOV R0, R25 ;  /* 0x0000001900008202 */ /* 0x000fe20000000f00 */
[----:B------:R-:W-:Y:S06]  /*23a0*/  @!P0 BRA `(.L_x_18) ;  /* 0x0000000000408947 */ /* 0x000fec0003800000 */
[----:B------:R-:W-:-:S13]  /*23b0*/  FSETP.GEU.FTZ.AND P0, PT, R25, RZ, PT ;  /* 0x000000ff1900720b */ /* 0x000fda0003f1e000 */
[----:B------:R-:W-:Y:S01]  /*23c0*/  @!P0 IMAD.MOV.U32 R0, RZ, RZ, 0x7fffffff ;  /* 0x7fffffffff008424 */ /* 0x000fe200078e00ff */
[----:B------:R-:W-:Y:S06]  /*23d0*/  @!P0 BRA `(.L_x_18) ;  /* 0x0000000000348947 */ /* 0x000fec0003800000 */
[----:B------:R-:W-:-:S13]  /*23e0*/  FSETP.GTU.FTZ.AND P0, PT, |R25|, +INF , PT ;  /* 0x7f8000001900780b */ /* 0x000fda0003f1c200 */
[----:B------:R-:W-:Y:S01]  /*23f0*/  @P0 FADD.FTZ R0, R25, 1 ;  /* 0x3f80000019000421 */ /* 0x000fe20000010000 */
[----:B------:R-:W-:Y:S06]  /*2400*/  @P0 BRA `(.L_x_18) ;  /* 0x0000000000280947 */ /* 0x000fec0003800000 */
[----:B------:R-:W-:-:S13]  /*2410*/  FSETP.NEU.FTZ.AND P0, PT, |R25|, +INF , PT ;  /* 0x7f8000001900780b */ /* 0x000fda0003f1d200 */
[----:B------:R-:W-:-:S04]  /*2420*/  @P0 FFMA R2, R25, 1.84467440737095516160e+19, RZ ;  /* 0x5f80000019020823 */ /* 0x000fc800000000ff */
[----:B------:R-:W0:Y:S02]  /*2430*/  @P0 MUFU.RSQ R3, R2 ;  /* 0x0000000200030308 */ /* 0x000e240000001400 */
[----:B0-----:R-:W-:Y:S01]  /*2440*/  @P0 FMUL.FTZ R27, R2, R3 ;  /* 0x00000003021b0220 */ /* 0x001fe20000410000 */
[----:B------:R-:W-:-:S03]  /*2450*/  @P0 FMUL.FTZ R3, R3, 0.5 ;  /* 0x3f00000003030820 */ /* 0x000fc60000410000 */
[----:B------:R-:W-:-:S04]  /*2460*/  @P0 FADD.FTZ R0, -R27, -RZ ;  /* 0x800000ff1b000221 */ /* 0x000fc80000010100 */
[----:B------:R-:W-:Y:S01]  /*2470*/  @P0 FFMA R4, R27, R0, R2 ;  /* 0x000000001b040223 */ /* 0x000fe20000000002 */
[----:B------:R-:W-:-:S03]  /*2480*/  @!P0 IMAD.MOV.U32 R0, RZ, RZ, R25 ;  /* 0x000000ffff008224 */ /* 0x000fc600078e0019 */
[----:B------:R-:W-:-:S04]  /*2490*/  @P0 FFMA R3, R4, R3, R27 ;  /* 0x0000000304030223 */ /* 0x000fc8000000001b */
[----:B------:R-:W-:-:S07]  /*24a0*/  @P0 FMUL.FTZ R0, R3, 2.3283064365386962891e-10 ;  /* 0x2f80000003000820 */ /* 0x000fce0000410000 */
.L_x_18:
[----:B------:R-:W-:Y:S02]  /*24b0*/  HFMA2 R3, -RZ, RZ, 0, 0 ;  /* 0x00000000ff037431 */ /* 0x000fe400000001ff */
[----:B------:R-:W-:-:S04]  /*24c0*/  IMAD.MOV.U32 R2, RZ, RZ, R24 ;  /* 0x000000ffff027224 */ /* 0x000fc800078e0018 */
[----:B------:R-:W-:Y:S05]  /*24d0*/  RET.REL.NODEC R2 `(_Z30forw_mod_fully3D_cudaKernel_v1PfS_S_S_S_S_S_S_S_S_S_S_S_S_iiiiii) ;  /* 0xffffffd802c87950 */ /* 0x000fea0003c3ffff */
        .weak           $__internal_1_$__cuda_sm3x_div_rn_noftz_f32_slowpath
        .type           $__internal_1_$__cuda_sm3x_div_rn_noftz_f32_slowpath,@function
        .size           $__internal_1_$__cuda_sm3x_div_rn_noftz_f32_slowpath,(.L_x_32 - $__internal_1_$__cuda_sm3x_div_rn_noftz_f32_slowpath)
$__internal_1_$__cuda_sm3x_div_rn_noftz_f32_slowpath:
[----:B------:R-:W-:Y:S01]  /*24e0*/  SHF.R.U32.HI R24, RZ, 0x17, R3 ;  /* 0x00000017ff187819 */ /* 0x000fe20000011603 */
[----:B------:R-:W-:Y:S01]  /*24f0*/  BSSY.RECONVERGENT B1, `(.L_x_19) ;  /* 0x0000065000017945 */ /* 0x000fe20003800200 */
[--C-:B------:R-:W-:Y:S01]  /*2500*/  SHF.R.U32.HI R26, RZ, 0x17, R0.reuse ;  /* 0x00000017ff1a7819 */ /* 0x100fe20000011600 */
[----:B------:R-:W-:Y:S01]  /*2510*/  IMAD.MOV.U32 R27, RZ, RZ, R0 ;  /* 0x000000ffff1b7224 */ /* 0x000fe200078e0000 */
[----:B------:R-:W-:Y:S02]  /*2520*/  LOP3.LUT R24, R24, 0xff, RZ, 0xc0, !PT ;  /* 0x000000ff18187812 */ /* 0x000fe400078ec0ff */
[----:B------:R-:W-:Y:S02]  /*2530*/  LOP3.LUT R26, R26, 0xff, RZ, 0xc0, !PT ;  /* 0x000000ff1a1a7812 */ /* 0x000fe400078ec0ff */
[----:B------:R-:W-:Y:S01]  /*2540*/  MOV R28, R3 ;  /* 0x00000003001c7202 */ /* 0x000fe20000000f00 */
[----:B------:R-:W-:Y:S02]  /*2550*/  VIADD R30, R24, 0xffffffff ;  /* 0xffffffff181e7836 */ /* 0x000fe40000000000 */
[----:B------:R-:W-:-:S03]  /*2560*/  VIADD R25, R26, 0xffffffff ;  /* 0xffffffff1a197836 */ /* 0x000fc60000000000 */
[----:B------:R-:W-:-:S04]  /*2570*/  ISETP.GT.U32.AND P0, PT, R30, 0xfd, PT ;  /* 0x000000fd1e00780c */ /* 0x000fc80003f04070 */
[----:B------:R-:W-:-:S13]  /*2580*/  ISETP.GT.U32.OR P0, PT, R25, 0xfd, P0 ;  /* 0x000000fd1900780c */ /* 0x000fda0000704470 */
[----:B------:R-:W-:Y:S01]  /*2590*/  @!P0 IMAD.MOV.U32 R25, RZ, RZ, RZ ;  /* 0x000000ffff198224 */ /* 0x000fe200078e00ff */
[----:B------:R-:W-:Y:S06]  /*25a0*/  @!P0 BRA `(.L_x_20) ;  /* 0x0000000000608947 */ /* 0x000fec0003800000 */
[----:B------:R-:W-:Y:S02]  /*25b0*/  FSETP.GTU.FTZ.AND P1, PT, |R3|, +INF , PT ;  /* 0x7f8000000300780b */ /* 0x000fe40003f3c200 */
[----:B------:R-:W-:-:S04]  /*25c0*/  FSETP.GTU.FTZ.AND P0, PT, |R0|, +INF , PT ;  /* 0x7f8000000000780b */ /* 0x000fc80003f1c200 */
[----:B------:R-:W-:-:S13]  /*25d0*/  PLOP3.LUT P0, PT, P0, P1, PT, 0xf8, 0x8f ;  /* 0x00000000008f781c */ /* 0x000fda0000703f70 */
[----:B------:R-:W-:Y:S05]  /*25e0*/  @P0 BRA `(.L_x_21) ;  /* 0x0000000400500947 */ /* 0x000fea0003800000 */
[----:B------:R-:W-:-:S13]  /*25f0*/  LOP3.LUT P0, RZ, R28, 0x7fffffff, R27, 0xc8, !PT ;  /* 0x7fffffff1cff7812 */ /* 0x000fda000780c81b */
[----:B------:R-:W-:Y:S05]  /*2600*/  @!P0 BRA `(.L_x_22) ;  /* 0x0000000400408947 */ /* 0x000fea0003800000 */
[C---:B------:R-:W-:Y:S02]  /*2610*/  FSETP.NEU.FTZ.AND P3, PT, |R0|.reuse, +INF , PT ;  /* 0x7f8000000000780b */ /* 0x040fe40003f7d200 */
[----:B------:R-:W-:Y:S02]  /*2620*/  FSETP.NEU.FTZ.AND P1, PT, |R3|, +INF , PT ;  /* 0x7f8000000300780b */ /* 0x000fe40003f3d200 */
[----:B------:R-:W-:-:S11]  /*2630*/  FSETP.NEU.FTZ.AND P0, PT, |R0|, +INF , PT ;  /* 0x7f8000000000780b */ /* 0x000fd60003f1d200 */
[----:B------:R-:W-:Y:S05]  /*2640*/  @!P1 BRA !P3, `(.L_x_22) ;  /* 0x0000000400309947 */ /* 0x000fea0005800000 */
[----:B------:R-:W-:-:S04]  /*2650*/  LOP3.LUT P3, RZ, R27, 0x7fffffff, RZ, 0xc0, !PT ;  /* 0x7fffffff1bff7812 */ /* 0x000fc8000786c0ff */
[----:B------:R-:W-:-:S13]  /*2660*/  PLOP3.LUT P1, PT, P1, P3, PT, 0x2f, 0xf2 ;  /* 0x0000000000f2781c */ /* 0x000fda0000f26577 */
[----:B------:R-:W-:Y:S05]  /*2670*/  @P1 BRA `(.L_x_23) ;  /* 0x00000004001c1947 */ /* 0x000fea0003800000 */
[----:B------:R-:W-:-:S04]  /*2680*/  LOP3.LUT P1, RZ, R28, 0x7fffffff, RZ, 0xc0, !PT ;  /* 0x7fffffff1cff7812 */ /* 0x000fc8000782c0ff */
[----:B------:R-:W-:-:S13]  /*2690*/  PLOP3.LUT P0, PT, P0, P1, PT, 0x2f, 0xf2 ;  /* 0x0000000000f2781c */ /* 0x000fda0000702577 */
[----:B------:R-:W-:Y:S05]  /*26a0*/  @P0 BRA `(.L_x_24) ;  /* 0x0000000400040947 */ /* 0x000fea0003800000 */
[----:B------:R-:W-:Y:S01]  /*26b0*/  VIADD R25, R26, 0xffffffff ;  /* 0xffffffff1a197836 */ /* 0x000fe20000000000 */
[----:B------:R-:W-:-:S04]  /*26c0*/  ISETP.GE.AND P1, PT, R30, RZ, PT ;  /* 0x000000ff1e00720c */ /* 0x000fc80003f26270 */
[----:B------:R-:W-:-:S09]  /*26d0*/  ISETP.GE.AND P0, PT, R25, RZ, PT ;  /* 0x000000ff1900720c */ /* 0x000fd20003f06270 */
[----:B------:R-:W-:-:S04]  /*26e0*/  @!P1 FFMA R28, R3, 1.84467440737095516160e+19, RZ ;  /* 0x5f800000031c9823 */ /* 0x000fc800000000ff */
[----:B------:R-:W-:Y:S01]  /*26f0*/  @P0 MOV R25, RZ ;  /* 0x000000ff00190202 */ /* 0x000fe20000000f00 */
[----:B------:R-:W-:Y:S02]  /*2700*/  @!P0 IMAD.MOV.U32 R25, RZ, RZ, -0x40 ;  /* 0xffffffc0ff198424 */ /* 0x000fe400078e00ff */
[----:B------:R-:W-:Y:S02]  /*2710*/  @!P0 FFMA R27, R0, 1.84467440737095516160e+19, RZ ;  /* 0x5f800000001b8823 */ /* 0x000fe400000000ff */
[----:B------:R-:W-:-:S07]  /*2720*/  @!P1 VIADD R25, R25, 0x40 ;  /* 0x0000004019199836 */ /* 0x000fce0000000000 */
.L_x_20:
[----:B------:R-:W-:Y:S01]  /*2730*/  LEA R31, R24, 0xc0800000, 0x17 ;  /* 0xc0800000181f7811 */ /* 0x000fe200078eb8ff */
[----:B------:R-:W-:Y:S03]  /*2740*/  BSSY.RECONVERGENT B2, `(.L_x_25) ;  /* 0x0000036000027945 */ /* 0x000fe60003800200 */
[----:B------:R-:W-:Y:S01]  /*2750*/  IADD3 R30, PT, PT, -R31, R28, RZ ;  /* 0x0000001c1f1e7210 */ /* 0x000fe20007ffe1ff */
[----:B------:R-:W-:-:S03]  /*2760*/  VIADD R28, R26, 0xffffff81 ;  /* 0xffffff811a1c7836 */ /* 0x000fc60000000000 */
[----:B------:R-:W0:Y:S01]  /*2770*/  MUFU.RCP R31, R30 ;  /* 0x0000001e001f7308 */ /* 0x000e220000001000 */
[----:B------:R-:W-:Y:S01]  /*2780*/  FADD.FTZ R33, -R30, -RZ ;  /* 0x800000ff1e217221 */ /* 0x000fe20000010100 */
[C---:B------:R-:W-:Y:S01]  /*2790*/  IMAD R0, R28.reuse, -0x800000, R27 ;  /* 0xff8000001c007824 */ /* 0x040fe200078e021b */
[----:B------:R-:W-:-:S05]  /*27a0*/  IADD3 R28, PT, PT, R28, 0x7f, -R24 ;  /* 0x0000007f1c1c7810 */ /* 0x000fca0007ffe818 */
[----:B------:R-:W-:Y:S02]  /*27b0*/  IMAD.IADD R25, R28, 0x1, R25 ;  /* 0x000000011c197824 */ /* 0x000fe400078e0219 */
[----:B0-----:R-:W-:-:S04]  /*27c0*/  FFMA R26, R31, R33, 1 ;  /* 0x3f8000001f1a7423 */ /* 0x001fc80000000021 */
[----:B------:R-:W-:-:S04]  /*27d0*/  FFMA R27, R31, R26, R31 ;  /* 0x0000001a1f1b7223 */ /* 0x000fc8000000001f */
[----:B------:R-:W-:-:S04]  /*27e0*/  FFMA R26, R0, R27, RZ ;  /* 0x0000001b001a7223 */ /* 0x000fc800000000ff */
[----:B------:R-:W-:-:S04]  /*27f0*/  FFMA R31, R33, R26, R0 ;  /* 0x0000001a211f7223 */ /* 0x000fc80000000000 */
[----:B------:R-:W-:-:S04]  /*2800*/  FFMA R26, R27, R31, R26 ;  /* 0x0000001f1b1a7223 */ /* 0x000fc8000000001a */
[----:B------:R-:W-:-:S04]  /*2810*/  FFMA R31, R33, R26, R0 ;  /* 0x0000001a211f7223 */ /* 0x000fc80000000000 */
[----:B------:R-:W-:-:S05]  /*2820*/  FFMA R0, R27, R31, R26 ;  /* 0x0000001f1b007223 */ /* 0x000fca000000001a */
[----:B------:R-:W-:-:S04]  /*2830*/  SHF.R.U32.HI R24, RZ, 0x17, R0 ;  /* 0x00000017ff187819 */ /* 0x000fc80000011600 */
[----:B------:R-:W-:-:S04]  /*2840*/  LOP3.LUT R24, R24, 0xff, RZ, 0xc0, !PT ;  /* 0x000000ff18187812 */ /* 0x000fc800078ec0ff */
[----:B------:R-:W-:-:S05]  /*2850*/  IADD3 R28, PT, PT, R24, R25, RZ ;  /* 0x00000019181c7210 */ /* 0x000fca0007ffe0ff */
[----:B------:R-:W-:-:S05]  /*2860*/  VIADD R24, R28, 0xffffffff ;  /* 0xffffffff1c187836 */ /* 0x000fca0000000000 */
[----:B------:R-:W-:-:S13]  /*2870*/  ISETP.GE.U32.AND P0, PT, R24, 0xfe, PT ;  /* 0x000000fe1800780c */ /* 0x000fda0003f06070 */
[----:B------:R-:W-:Y:S05]  /*2880*/  @!P0 BRA `(.L_x_26) ;  /* 0x0000000000808947 */ /* 0x000fea0003800000 */
[----:B------:R-:W-:-:S13]  /*2890*/  ISETP.GT.AND P0, PT, R28, 0xfe, PT ;  /* 0x000000fe1c00780c */ /* 0x000fda0003f04270 */
[----:B------:R-:W-:Y:S05]  /*28a0*/  @P0 BRA `(.L_x_27) ;  /* 0x00000000006c0947 */ /* 0x000fea0003800000 */
[----:B------:R-:W-:-:S13]  /*28b0*/  ISETP.GE.AND P0, PT, R28, 0x1, PT ;  /* 0x000000011c00780c */ /* 0x000fda0003f06270 */
[----:B------:R-:W-:Y:S05]  /*28c0*/  @P0 BRA `(.L_x_28) ;  /* 0x0000000000740947 */ /* 0x000fea0003800000 */
[----:B------:R-:W-:Y:S02]  /*28d0*/  ISETP.GE.AND P0, PT, R28, -0x18, PT ;  /* 0xffffffe81c00780c */ /* 0x000fe40003f06270 */
[----:B------:R-:W-:-:S11]  /*28e0*/  LOP3.LUT R0, R0, 0x80000000, RZ, 0xc0, !PT ;  /* 0x8000000000007812 */ /* 0x000fd600078ec0ff */
[----:B------:R-:W-:Y:S05]  /*28f0*/  @!P0 BRA `(.L_x_28) ;  /* 0x0000000000688947 */ /* 0x000fea0003800000 */
[CCC-:B------:R-:W-:Y:S01]  /*2900*/  FFMA.RZ R24, R27.reuse, R31.reuse, R26.reuse ;  /* 0x0000001f1b187223 */ /* 0x1c0fe2000000c01a */
[C---:B------:R-:W-:Y:S02]  /*2910*/  ISETP.NE.AND P3, PT, R28.reuse, RZ, PT ;  /* 0x000000ff1c00720c */ /* 0x040fe40003f65270 */
[----:B------:R-:W-:Y:S02]  /*2920*/  ISETP.NE.AND P1, PT, R28, RZ, PT ;  /* 0x000000ff1c00720c */ /* 0x000fe40003f25270 */
[----:B------:R-:W-:Y:S01]  /*2930*/  LOP3.LUT R25, R24, 0x7fffff, RZ, 0xc0, !PT ;  /* 0x007fffff18197812 */ /* 0x000fe200078ec0ff */
[CCC-:B------:R-:W-:Y:S01]  /*2940*/  FFMA.RP R24, R27.reuse, R31.reuse, R26.reuse ;  /* 0x0000001f1b187223 */ /* 0x1c0fe2000000801a */
[----:B------:R-:W-:Y:S01]  /*2950*/  FFMA.RM R27, R27, R31, R26 ;  /* 0x0000001f1b1b7223 */ /* 0x000fe2000000401a */
[C---:B------:R-:W-:Y:S01]  /*2960*/  VIADD R26, R28.reuse, 0x20 ;  /* 0x000000201c1a7836 */ /* 0x040fe20000000000 */
[----:B------:R-:W-:Y:S02]  /*2970*/  LOP3.LUT R25, R25, 0x800000, RZ, 0xfc, !PT ;  /* 0x0080000019197812 */ /* 0x000fe400078efcff */
[----:B------:R-:W-:-:S02]  /*2980*/  IADD3 R28, PT, PT, -R28, RZ, RZ ;  /* 0x000000ff1c1c7210 */ /* 0x000fc40007ffe1ff */
[----:B------:R-:W-:Y:S02]  /*2990*/  SHF.L.U32 R26, R25, R26, RZ ;  /* 0x0000001a191a7219 */ /* 0x000fe400000006ff */
[----:B------:R-:W-:Y:S02]  /*29a0*/  FSETP.NEU.FTZ.AND P0, PT, R24, R27, PT ;  /* 0x0000001b1800720b */ /* 0x000fe40003f1d000 */
[----:B------:R-:W-:Y:S02]  /*29b0*/  SEL R24, R28, RZ, P3 ;  /* 0x000000ff1c187207 */ /* 0x000fe40001800000 */
[----:B------:R-:W-:Y:S02]  /*29c0*/  ISETP.NE.AND P1, PT, R26, RZ, P1 ;  /* 0x000000ff1a00720c */ /* 0x000fe40000f25270 */
[----:B------:R-:W-:Y:S02]  /*29d0*/  SHF.R.U32.HI R24, RZ, R24, R25 ;  /* 0x00000018ff187219 */ /* 0x000fe40000011619 */
[----:B------:R-:W-:-:S02]  /*29e0*/  PLOP3.LUT P0, PT, P0, P1, PT, 0xf8, 0x8f ;  /* 0x00000000008f781c */ /* 0x000fc40000703f70 */
[----:B------:R-:W-:Y:S02]  /*29f0*/  SHF.R.U32.HI R26, RZ, 0x1, R24 ;  /* 0x00000001ff1a7819 */ /* 0x000fe40000011618 */
[----:B------:R-:W-:-:S04]  /*2a00*/  SEL R25, RZ, 0x1, !P0 ;  /* 0x00000001ff197807 */ /* 0x000fc80004000000 */
[----:B------:R-:W-:-:S04]  /*2a10*/  LOP3.LUT R25, R25, 0x1, R26, 0xf8, !PT ;  /* 0x0000000119197812 */ /* 0x000fc800078ef81a */
[----:B------:R-:W-:-:S05]  /*2a20*/  LOP3.LUT R25, R25, R24, RZ, 0xc0, !PT ;  /* 0x0000001819197212 */ /* 0x000fca00078ec0ff */
[----:B------:R-:W-:-:S05]  /*2a30*/  IMAD.IADD R25, R26, 0x1, R25 ;  /* 0x000000011a197824 */ /* 0x000fca00078e0219 */
[----:B------:R-:W-:Y:S01]  /*2a40*/  LOP3.LUT R0, R25, R0, RZ, 0xfc, !PT ;  /* 0x0000000019007212 */ /* 0x000fe200078efcff */
[----:B------:R-:W-:Y:S06]  /*2a50*/  BRA `(.L_x_28) ;  /* 0x0000000000107947 */ /* 0x000fec0003800000 */
.L_x_27:
[----:B------:R-:W-:-:S04]  /*2a60*/  LOP3.LUT R0, R0, 0x80000000, RZ, 0xc0, !PT ;  /* 0x8000000000007812 */ /* 0x000fc800078ec0ff */
[----:B------:R-:W-:Y:S01]  /*2a70*/  LOP3.LUT R0, R0, 0x7f800000, RZ, 0xfc, !PT ;  /* 0x7f80000000007812 */ /* 0x000fe200078efcff */
[----:B------:R-:W-:Y:S06]  /*2a80*/  BRA `(.L_x_28) ;  /* 0x0000000000047947 */ /* 0x000fec0003800000 */
.L_x_26:
[----:B------:R-:W-:-:S07]  /*2a90*/  IMAD R0, R25, 0x800000, R0 ;  /* 0x0080000019007824 */ /* 0x000fce00078e0200 */
.L_x_28:
[----:B------:R-:W-:Y:S05]  /*2aa0*/  BSYNC.RECONVERGENT B2 ;  /* 0x0000000000027941 */ /* 0x000fea0003800200 */
.L_x_25:
[----:B------:R-:W-:Y:S05]  /*2ab0*/  BRA `(.L_x_29) ;  /* 0x0000000000207947 */ /* 0x000fea0003800000 */
.L_x_24:
[----:B------:R-:W-:-:S04]  /*2ac0*/  LOP3.LUT R0, R28, 0x80000000, R27, 0x48, !PT ;  /* 0x800000001c007812 */ /* 0x000fc800078e481b */
[----:B------:R-:W-:Y:S01]  /*2ad0*/  LOP3.LUT R0, R0, 0x7f800000, RZ, 0xfc, !PT ;  /* 0x7f80000000007812 */ /* 0x000fe200078efcff */
[----:B------:R-:W-:Y:S06]  /*2ae0*/  BRA `(.L_x_29) ;  /* 0x0000000000147947 */ /* 0x000fec0003800000 */
.L_x_23:
[----:B------:R-:W-:Y:S01]  /*2af0*/  LOP3.LUT R0, R28, 0x80000000, R27, 0x48, !PT ;  /* 0x800000001c007812 */ /* 0x000fe200078e481b */
[----:B------:R-:W-:Y:S06]  /*2b00*/  BRA `(.L_x_29) ;  /* 0x00000000000c7947 */ /* 0x000fec0003800000 */
.L_x_22:
[----:B------:R-:W0:Y:S01]  /*2b10*/  MUFU.RSQ R0, -QNAN ;  /* 0xffc0000000007908 */ /* 0x000e220000001400 */
[----:B------:R-:W-:Y:S05]  /*2b20*/  BRA `(.L_x_29) ;  /* 0x0000000000047947 */ /* 0x000fea0003800000 */
.L_x_21:
[----:B------:R-:W-:-:S07]  /*2b30*/  FADD.FTZ R0, R0, R3 ;  /* 0x0000000300007221 */ /* 0x000fce0000010000 */
.L_x_29:
[----:B------:R-:W-:Y:S05]  /*2b40*/  BSYNC.RECONVERGENT B1 ;  /* 0x0000000000017941 */ /* 0x000fea0003800200 */
.L_x_19:
[----:B------:R-:W-:Y:S01]  /*2b50*/  MOV R24, R2 ;  /* 0x0000000200187202 */ /* 0x000fe20000000f00 */
[----:B------:R-:W-:-:S04]  /*2b60*/  IMAD.MOV.U32 R25, RZ, RZ, 0x0 ;  /* 0x00000000ff197424 */ /* 0x000fc800078e00ff */
[----:B0-----:R-:W-:Y:S05]  /*2b70*/  RET.REL.NODEC R24 `(_Z30forw_mod_fully3D_cudaKernel_v1PfS_S_S_S_S_S_S_S_S_S_S_S_S_iiiiii) ;  /* 0xffffffd418207950 */ /* 0x001fea0003c3ffff */
.L_x_30:
[----:B------:R-:W-:-:S00]  /*2b80*/  BRA `(.L_x_30) ;  /* 0xfffffffc00fc7947 */ /* 0x000fc0000383ffff */
[----:B------:R-:W-:-:S00]  /*2b90*/  NOP ;  /* 0x0000000000007918 */ /* 0x000fc00000000000 */
        /* <DEDUP_REMOVED lines=14> */
.L_x_32:


//--------------------- .nv.global.init           --------------------------
	.section	.nv.global.init,"aw",@progbits
	.align	4
.nv.global.init:
	.type		__cudart_i2opi_f,@object
	.size		__cudart_i2opi_f,(.L_0 - __cudart_i2opi_f)
__cudart_i2opi_f:
        /*0000*/ 	.byte	0x41, 0x90, 0x43, 0x3c, 0x99, 0x95, 0x62, 0xdb, 0xc0, 0xdd, 0x34, 0xf5, 0xd1, 0x57, 0x27, 0xfc
        /*0010*/ 	.byte	0x29, 0x15, 0x44, 0x4e, 0x6e, 0x83, 0xf9, 0xa2
.L_0:


//--------------------- .nv.shared.reserved.0     --------------------------
	.section	.nv.shared.reserved.0,"aw",@nobits
	.weak		__nv_reservedSMEM_offset_0_alias
	.size		__nv_reservedSMEM_offset_0_alias, 0, 64
	.other		__nv_reservedSMEM_offset_0_alias,@"STO_CUDA_RESERVED_SHARED STV_DEFAULT"
__nv_reservedSMEM_offset_0_alias:
	.zero		0
	.zero		64


//--------------------- .nv.constant0._Z30forw_mod_fully3D_cudaKernel_v1PfS_S_S_S_S_S_S_S_S_S_S_S_S_iiiiii --------------------------
	.section	.nv.constant0._Z30forw_mod_fully3D_cudaKernel_v1PfS_S_S_S_S_S_S_S_S_S_S_S_S_iiiiii,"a",@progbits
	.sectionflags	@""
	.align	4
.nv.constant0._Z30forw_mod_fully3D_cudaKernel_v1PfS_S_S_S_S_S_S_S_S_S_S_S_S_iiiiii:
	.zero		1032


//--------------------- SYMBOLS --------------------------

	.type		.nv.reservedSmem.offset0,@object
	.size		.nv.reservedSmem.offset0,0x4
